	.headerflags	@"EF_CUDA_TEXMODE_UNIFIED EF_CUDA_64BIT_ADDRESS EF_CUDA_SM89 EF_CUDA_VIRTUAL_SM(EF_CUDA_SM89)"
	.elftype	@"ET_EXEC"


//--------------------- .nv.info                  --------------------------
	.section	.nv.info,"",@"SHT_CUDA_INFO"
	.align	4


	//----- nvinfo : EIATTR_REGCOUNT
	.align		4
        /*0000*/ 	.byte	0x04, 0x2f
        /*0002*/ 	.short	(.L_1 - .L_0)
	.align		4
.L_0:
        /*0004*/ 	.word	index@(triton__0d1d2d3d4d5d6d7d8d9d1011de)
        /*0008*/ 	.word	0x00000040


	//----- nvinfo : EIATTR_MAX_STACK_SIZE
	.align		4
.L_1:
        /*000c*/ 	.byte	0x04, 0x23
        /*000e*/ 	.short	(.L_3 - .L_2)
	.align		4
.L_2:
        /*0010*/ 	.word	index@(triton__0d1d2d3d4d5d6d7d8d9d1011de)
        /*0014*/ 	.word	0x00000000


	//----- nvinfo : EIATTR_MIN_STACK_SIZE
	.align		4
.L_3:
        /*0018*/ 	.byte	0x04, 0x12
        /*001a*/ 	.short	(.L_5 - .L_4)
	.align		4
.L_4:
        /*001c*/ 	.word	index@(triton__0d1d2d3d4d5d6d7d8d9d1011de)
        /*0020*/ 	.word	0x00000000


	//----- nvinfo : EIATTR_FRAME_SIZE
	.align		4
.L_5:
        /*0024*/ 	.byte	0x04, 0x11
        /*0026*/ 	.short	(.L_7 - .L_6)
	.align		4
.L_6:
        /*0028*/ 	.word	index@(triton__0d1d2d3d4d5d6d7d8d9d1011de)
        /*002c*/ 	.word	0x00000000
.L_7:


//--------------------- .nv.info.triton__0d1d2d3d4d5d6d7d8d9d1011de --------------------------
	.section	.nv.info.triton__0d1d2d3d4d5d6d7d8d9d1011de,"",@"SHT_CUDA_INFO"
	.align	4


	//----- nvinfo : EIATTR_CUDA_API_VERSION
	.align		4
        /*0000*/ 	.byte	0x04, 0x37
        /*0002*/ 	.short	(.L_9 - .L_8)
.L_8:
        /*0004*/ 	.word	0x0000007b


	//----- nvinfo : EIATTR_PARAM_CBANK
	.align		4
.L_9:
        /*0008*/ 	.byte	0x04, 0x0a
        /*000a*/ 	.short	(.L_11 - .L_10)
	.align		4
.L_10:
        /*000c*/ 	.word	index@(.nv.constant0.triton__0d1d2d3d4d5d6d7d8d9d1011de)
        /*0010*/ 	.short	0x0160
        /*0012*/ 	.short	0x0058


	//----- nvinfo : EIATTR_CBANK_PARAM_SIZE
	.align		4
.L_11:
        /*0014*/ 	.byte	0x03, 0x19
        /*0016*/ 	.short	0x0058


	//----- nvinfo : EIATTR_KPARAM_INFO
	.align		4
        /*0018*/ 	.byte	0x04, 0x17
        /*001a*/ 	.short	(.L_13 - .L_12)
.L_12:
        /*001c*/ 	.word	0x00000000
        /*0020*/ 	.short	0x000b
        /*0022*/ 	.short	0x0054
        /*0024*/ 	.byte	0x00, 0xf0, 0x11, 0x00


	//----- nvinfo : EIATTR_KPARAM_INFO
	.align		4
.L_13:
        /*0028*/ 	.byte	0x04, 0x17
        /*002a*/ 	.short	(.L_15 - .L_14)
.L_14:
        /*002c*/ 	.word	0x00000000
        /*0030*/ 	.short	0x000a
        /*0032*/ 	.short	0x0050
        /*0034*/ 	.byte	0x00, 0xf0, 0x11, 0x00


	//----- nvinfo : EIATTR_KPARAM_INFO
	.align		4
.L_15:
        /*0038*/ 	.byte	0x04, 0x17
        /*003a*/ 	.short	(.L_17 - .L_16)
.L_16:
        /*003c*/ 	.word	0x00000000
        /*0040*/ 	.short	0x0009
        /*0042*/ 	.short	0x0048
        /*0044*/ 	.byte	0x00, 0xf0, 0x21, 0x00


	//----- nvinfo : EIATTR_KPARAM_INFO
	.align		4
.L_17:
        /*0048*/ 	.byte	0x04, 0x17
        /*004a*/ 	.short	(.L_19 - .L_18)
.L_18:
        /*004c*/ 	.word	0x00000000
        /*0050*/ 	.short	0x0008
        /*0052*/ 	.short	0x0040
        /*0054*/ 	.byte	0x00, 0xf0, 0x21, 0x00


	//----- nvinfo : EIATTR_KPARAM_INFO
	.align		4
.L_19:
        /*0058*/ 	.byte	0x04, 0x17
        /*005a*/ 	.short	(.L_21 - .L_20)
.L_20:
        /*005c*/ 	.word	0x00000000
        /*0060*/ 	.short	0x0007
        /*0062*/ 	.short	0x0038
        /*0064*/ 	.byte	0x00, 0xf0, 0x21, 0x00


	//----- nvinfo : EIATTR_KPARAM_INFO
	.align		4
.L_21:
        /*0068*/ 	.byte	0x04, 0x17
        /*006a*/ 	.short	(.L_23 - .L_22)
.L_22:
        /*006c*/ 	.word	0x00000000
        /*0070*/ 	.short	0x0006
        /*0072*/ 	.short	0x0030
        /*0074*/ 	.byte	0x00, 0xf0, 0x21, 0x00


	//----- nvinfo : EIATTR_KPARAM_INFO
	.align		4
.L_23:
        /*0078*/ 	.byte	0x04, 0x17
        /*007a*/ 	.short	(.L_25 - .L_24)
.L_24:
        /*007c*/ 	.word	0x00000000
        /*0080*/ 	.short	0x0005
        /*0082*/ 	.short	0x0028
        /*0084*/ 	.byte	0x00, 0xf0, 0x21, 0x00


	//----- nvinfo : EIATTR_KPARAM_INFO
	.align		4
.L_25:
        /*0088*/ 	.byte	0x04, 0x17
        /*008a*/ 	.short	(.L_27 - .L_26)
.L_26:
        /*008c*/ 	.word	0x00000000
        /*0090*/ 	.short	0x0004
        /*0092*/ 	.short	0x0020
        /*0094*/ 	.byte	0x00, 0xf0, 0x21, 0x00


	//----- nvinfo : EIATTR_KPARAM_INFO
	.align		4
.L_27:
        /*0098*/ 	.byte	0x04, 0x17
        /*009a*/ 	.short	(.L_29 - .L_28)
.L_28:
        /*009c*/ 	.word	0x00000000
        /*00a0*/ 	.short	0x0003
        /*00a2*/ 	.short	0x0018
        /*00a4*/ 	.byte	0x00, 0xf0, 0x21, 0x00


	//----- nvinfo : EIATTR_KPARAM_INFO
	.align		4
.L_29:
        /*00a8*/ 	.byte	0x04, 0x17
        /*00aa*/ 	.short	(.L_31 - .L_30)
.L_30:
        /*00ac*/ 	.word	0x00000000
        /*00b0*/ 	.short	0x0002
        /*00b2*/ 	.short	0x0010
        /*00b4*/ 	.byte	0x00, 0xf0, 0x21, 0x00


	//----- nvinfo : EIATTR_KPARAM_INFO
	.align		4
.L_31:
        /*00b8*/ 	.byte	0x04, 0x17
        /*00ba*/ 	.short	(.L_33 - .L_32)
.L_32:
        /*00bc*/ 	.word	0x00000000
        /*00c0*/ 	.short	0x0001
        /*00c2*/ 	.short	0x0008
        /*00c4*/ 	.byte	0x00, 0xf0, 0x21, 0x00


	//----- nvinfo : EIATTR_KPARAM_INFO
	.align		4
.L_33:
        /*00c8*/ 	.byte	0x04, 0x17
        /*00ca*/ 	.short	(.L_35 - .L_34)
.L_34:
        /*00cc*/ 	.word	0x00000000
        /*00d0*/ 	.short	0x0000
        /*00d2*/ 	.short	0x0000
        /*00d4*/ 	.byte	0x00, 0xf0, 0x21, 0x00


	//----- nvinfo : EIATTR_MAXREG_COUNT
	.align		4
.L_35:
        /*00d8*/ 	.byte	0x03, 0x1b
        /*00da*/ 	.short	0x00ff


	//----- nvinfo : EIATTR_COOP_GROUP_MASK_REGIDS
	.align		4
        /*00dc*/ 	.byte	0x04, 0x29
        /*00de*/ 	.short	(.L_37 - .L_36)


	//   ....[0]....
.L_36:
        /*00e0*/ 	.word	0xffffffff


	//   ....[1]....
        /*00e4*/ 	.word	0xffffffff


	//   ....[2]....
        /*00e8*/ 	.word	0xffffffff


	//   ....[3]....
        /*00ec*/ 	.word	0xffffffff


	//   ....[4]....
        /*00f0*/ 	.word	0xffffffff


	//   ....[5]....
        /*00f4*/ 	.word	0xffffffff


	//   ....[6]....
        /*00f8*/ 	.word	0xffffffff


	//   ....[7]....
        /*00fc*/ 	.word	0xffffffff


	//   ....[8]....
        /*0100*/ 	.word	0xffffffff


	//   ....[9]....
        /*0104*/ 	.word	0xffffffff


	//   ....[10]....
        /*0108*/ 	.word	0xffffffff


	//   ....[11]....
        /*010c*/ 	.word	0xffffffff


	//   ....[12]....
        /*0110*/ 	.word	0xffffffff


	//   ....[13]....
        /*0114*/ 	.word	0xffffffff


	//   ....[14]....
        /*0118*/ 	.word	0xffffffff


	//   ....[15]....
        /*011c*/ 	.word	0xffffffff


	//----- nvinfo : EIATTR_COOP_GROUP_INSTR_OFFSETS
	.align		4
.L_37:
        /*0120*/ 	.byte	0x04, 0x28
        /*0122*/ 	.short	(.L_39 - .L_38)


	//   ....[0]....
.L_38:
        /*0124*/ 	.word	0x00000fe0


	//   ....[1]....
        /*0128*/ 	.word	0x00001000


	//   ....[2]....
        /*012c*/ 	.word	0x00001030


	//   ....[3]....
        /*0130*/ 	.word	0x00001050


	//   ....[4]....
        /*0134*/ 	.word	0x00001070


	//   ....[5]....
        /*0138*/ 	.word	0x000010d0


	//   ....[6]....
        /*013c*/ 	.word	0x000010f0


	//   ....[7]....
        /*0140*/ 	.word	0x00001120


	//   ....[8]....
        /*0144*/ 	.word	0x000024d0


	//   ....[9]....
        /*0148*/ 	.word	0x00002500


	//   ....[10]....
        /*014c*/ 	.word	0x00002530


	//   ....[11]....
        /*0150*/ 	.word	0x00002550


	//   ....[12]....
        /*0154*/ 	.word	0x00002570


	//   ....[13]....
        /*0158*/ 	.word	0x000025f0


	//   ....[14]....
        /*015c*/ 	.word	0x00002610


	//   ....[15]....
        /*0160*/ 	.word	0x00002630


	//----- nvinfo : EIATTR_EXIT_INSTR_OFFSETS
	.align		4
.L_39:
        /*0164*/ 	.byte	0x04, 0x1c
        /*0166*/ 	.short	(.L_41 - .L_40)


	//   ....[0]....
.L_40:
        /*0168*/ 	.word	0x00002df0


	//----- nvinfo : EIATTR_MAX_THREADS
	.align		4
.L_41:
        /*016c*/ 	.byte	0x04, 0x05
        /*016e*/ 	.short	(.L_43 - .L_42)
.L_42:
        /*0170*/ 	.word	0x00000100
        /*0174*/ 	.word	0x00000001
        /*0178*/ 	.word	0x00000001
.L_43:


//--------------------- .nv.rel.action            --------------------------
	.section	.nv.rel.action,"",@"SHT_CUDA_RELOCINFO"
	.align	8
	.sectionentsize	8
        /*0000*/ 	.byte	0x73, 0x00, 0x00, 0x00, 0x00, 0x00, 0x00, 0x00, 0x00, 0x00, 0x00, 0x11, 0x25, 0x00, 0x05, 0x36


//--------------------- .nv.constant0.triton__0d1d2d3d4d5d6d7d8d9d1011de --------------------------
	.section	.nv.constant0.triton__0d1d2d3d4d5d6d7d8d9d1011de,"a",@progbits
	.align	4
.nv.constant0.triton__0d1d2d3d4d5d6d7d8d9d1011de:
	.zero		440


//--------------------- .text.triton__0d1d2d3d4d5d6d7d8d9d1011de --------------------------
	.section	.text.triton__0d1d2d3d4d5d6d7d8d9d1011de,"ax",@progbits
	.sectionflags	@"SHF_BARRIERS=1"
	.sectioninfo	@"SHI_REGISTERS=64"
	.align	128
        .global         triton__0d1d2d3d4d5d6d7d8d9d1011de
        .type           triton__0d1d2d3d4d5d6d7d8d9d1011de,@function
        .size           triton__0d1d2d3d4d5d6d7d8d9d1011de,(.L_x_5 - triton__0d1d2d3d4d5d6d7d8d9d1011de)
        .other          triton__0d1d2d3d4d5d6d7d8d9d1011de,@"STO_CUDA_ENTRY STV_DEFAULT"
triton__0d1d2d3d4d5d6d7d8d9d1011de:
.text.triton__0d1d2d3d4d5d6d7d8d9d1011de:
[----:B------:R-:W-:-:S02]  /*0000*/  MOV R1, c[0x0][0x28] ;  /* 0x00000a0000017a02 */ /* 0x000fc40000000f00 */
[----:B------:R-:W0:Y:S01]  /*0010*/  S2UR UR10, SR_CTAID.X ;  /* 0x00000000000a79c3 */ /* 0x000e220000002500 */
[----:B------:R-:W-:Y:S02]  /*0020*/  UMOV UR6, 0x4 ;  /* 0x0000000400067882 */ /* 0x000fe40000000000 */
[----:B------:R-:W-:Y:S02]  /*0030*/  ULDC.64 UR4, c[0x0][0x188] ;  /* 0x0000620000047ab9 */ /* 0x000fe40000000a00 */
[----:B------:R-:W-:Y:S02]  /*0040*/  ULDC.64 UR8, c[0x0][0x118] ;  /* 0x0000460000087ab9 */ /* 0x000fe40000000a00 */
[----:B0-----:R-:W-:Y:S02]  /*0050*/  UISETP.GE.AND UP1, UPT, UR10, 0x4, UPT ;  /* 0x000000040a00788c */ /* 0x001fe4000bf26270 */
[----:B------:R-:W-:-:S04]  /*0060*/  UIMAD.WIDE UR4, UR10, UR6, UR4 ;  /* 0x000000060a0472a5 */ /* 0x000fc8000f8e0204 */
[----:B------:R-:W-:Y:S02]  /*0070*/  PLOP3.LUT P0, PT, PT, PT, UP1, 0x80, 0x0 ;  /* 0x000000000000781c */ /* 0x000fe40003f0f018 */
[----:B------:R-:W-:Y:S02]  /*0080*/  MOV R2, UR4 ;  /* 0x0000000400027c02 */ /* 0x000fe40008000f00 */
[----:B------:R-:W-:-:S09]  /*0090*/  MOV R3, UR5 ;  /* 0x0000000500037c02 */ /* 0x000fd20008000f00 */
[----:B------:R-:W2:Y:S01]  /*00a0*/  @!P0 LDG.E.EL R2, [R2.64] ;  /* 0x0000000802028981 */ /* 0x000ea2000c2e1900 */
[----:B------:R-:W-:Y:S01]  /*00b0*/  PLOP3.LUT P0, PT, PT, PT, UP1, 0x80, 0x0 ;  /* 0x000000000000781c */ /* 0x000fe20003f0f018 */
[----:B------:R-:W-:Y:S01]  /*00c0*/  UMOV UR4, URZ ;  /* 0x0000003f00047c82 */ /* 0x000fe20008000000 */
[----:B------:R-:W-:Y:S01]  /*00d0*/  CS2R R42, SRZ ;  /* 0x00000000002a7805 */ /* 0x000fe2000001ff00 */
[----:B------:R-:W0:Y:S01]  /*00e0*/  S2R R0, SR_TID.X ;  /* 0x0000000000007919 */ /* 0x000e220000002100 */
[----:B------:R-:W-:Y:S01]  /*00f0*/  CS2R R44, SRZ ;  /* 0x00000000002c7805 */ /* 0x000fe2000001ff00 */
[----:B------:R-:W-:Y:S01]  /*0100*/  MOV R53, RZ ;  /* 0x000000ff00357202 */ /* 0x000fe20000000f00 */
[----:B------:R-:W-:Y:S01]  /*0110*/  CS2R R46, SRZ ;  /* 0x00000000002e7805 */ /* 0x000fe2000001ff00 */
[----:B------:R-:W-:Y:S01]  /*0120*/  MOV R54, RZ ;  /* 0x000000ff00367202 */ /* 0x000fe20000000f00 */
[----:B------:R-:W-:Y:S02]  /*0130*/  UPLOP3.LUT UP0, UPT, UPT, UPT, UPT, 0x80, 0x0 ;  /* 0x000000000000789c */ /* 0x000fe40003f0f070 */
[----:B------:R-:W-:-:S02]  /*0140*/  USHF.R.S32.HI UR11, URZ, 0x1f, UR10 ;  /* 0x0000001f3f0b7899 */ /* 0x000fc4000801140a */
[----:B------:R-:W-:Y:S01]  /*0150*/  UMOV UR5, URZ ;  /* 0x0000003f00057c82 */ /* 0x000fe20008000000 */
[----:B0-----:R-:W-:Y:S02]  /*0160*/  LOP3.LUT R51, R0, 0xff, RZ, 0xc0, !PT ;  /* 0x000000ff00337812 */ /* 0x001fe400078ec0ff */
[----:B------:R-:W-:Y:S02]  /*0170*/  SHF.R.U32.HI R52, RZ, 0x5, R0 ;  /* 0x00000005ff347819 */ /* 0x000fe40000011600 */
[C---:B------:R-:W-:Y:S02]  /*0180*/  SHF.L.U32 R50, R51.reuse, 0x3, RZ ;  /* 0x0000000333327819 */ /* 0x040fe400000006ff */
[----:B------:R-:W-:Y:S02]  /*0190*/  SHF.L.U32 R48, R51, 0x2, RZ ;  /* 0x0000000233307819 */ /* 0x000fe400000006ff */
[----:B------:R-:W-:Y:S01]  /*01a0*/  IADD3 R49, R50, 0x4, RZ ;  /* 0x0000000432317810 */ /* 0x000fe20007ffe0ff */
[----:B--2---:R0:W1:Y:S01]  /*01b0*/  @!P0 R2UR UR4, R2 ;  /* 0x00000000020483c2 */ /* 0x00406200000e0000 */
[----:B------:R-:W-:-:S07]  /*01c0*/  DEPBAR.LE SB0, 0x0, {1} ;  /* 0x000080020000791a */ /* 0x000fce0000000000 */
.L_x_0:
[----:B------:R-:W-:Y:S01]  /*01d0*/  LOP3.LUT R3, R50, UR5, RZ, 0xfc, !PT ;  /* 0x0000000532037c12 */ /* 0x000fe2000f8efcff */
[----:B------:R-:W-:Y:S01]  /*01e0*/  CS2R R28, SRZ ;  /* 0x00000000001c7805 */ /* 0x000fe2000001ff00 */
[----:B------:R-:W-:Y:S01]  /*01f0*/  MOV R4, UR10 ;  /* 0x0000000a00047c02 */ /* 0x000fe20008000f00 */
[----:B------:R-:W-:Y:S01]  /*0200*/  CS2R R30, SRZ ;  /* 0x00000000001e7805 */ /* 0x000fe2000001ff00 */
[----:B------:R-:W-:Y:S01]  /*0210*/  ISETP.GE.U32.AND P1, PT, R3, 0x900, PT ;  /* 0x000009000300780c */ /* 0x000fe20003f26070 */
[----:B------:R-:W-:Y:S01]  /*0220*/  CS2R R36, SRZ ;  /* 0x0000000000247805 */ /* 0x000fe2000001ff00 */
[----:B------:R-:W-:Y:S01]  /*0230*/  MOV R2, UR10 ;  /* 0x0000000a00027c02 */ /* 0x000fe20008000f00 */
[----:B------:R-:W-:Y:S01]  /*0240*/  CS2R R38, SRZ ;  /* 0x0000000000267805 */ /* 0x000fe2000001ff00 */
[----:B------:R-:W-:-:S02]  /*0250*/  ISETP.LT.AND P2, PT, R4, 0x4, !P1 ;  /* 0x000000040400780c */ /* 0x000fc40004f41270 */
[----:B------:R-:W-:Y:S01]  /*0260*/  MOV R40, 0x2 ;  /* 0x0000000200287802 */ /* 0x000fe20000000f00 */
[----:B------:R-:W-:-:S04]  /*0270*/  IMAD R55, R2, 0x900, R3 ;  /* 0x0000090002377824 */ /* 0x000fc800078e0203 */
[----:B------:R-:W-:-:S04]  /*0280*/  IMAD.WIDE R8, R55, R40, c[0x0][0x170] ;  /* 0x00005c0037087625 */ /* 0x000fc800078e0228 */
[----:B------:R-:W-:Y:S02]  /*0290*/  IMAD.WIDE R4, R55, R40, c[0x0][0x168] ;  /* 0x00005a0037047625 */ /* 0x000fe400078e0228 */
[----:B------:R0:W2:Y:S04]  /*02a0*/  @P2 LDG.E.EL.128 R28, [R8.64] ;  /* 0x00000008081c2981 */ /* 0x0000a8000c2e1d00 */
[----:B------:R1:W3:Y:S01]  /*02b0*/  @P2 LDG.E.EL.128 R36, [R4.64] ;  /* 0x0000000804242981 */ /* 0x0002e2000c2e1d00 */
[----:B------:R-:W-:-:S04]  /*02c0*/  IADD3 R2, P0, R50, UR5, RZ ;  /* 0x0000000532027c10 */ /* 0x000fc8000ff1e0ff */
[----:B------:R-:W-:Y:S02]  /*02d0*/  IADD3.X R7, RZ, RZ, RZ, P0, !PT ;  /* 0x000000ffff077210 */ /* 0x000fe400007fe4ff */
[C---:B------:R-:W-:Y:S02]  /*02e0*/  SHF.L.U32 R11, R2.reuse, 0x2, RZ ;  /* 0x00000002020b7819 */ /* 0x040fe400000006ff */
[----:B------:R-:W-:Y:S02]  /*02f0*/  SHF.L.U64.HI R10, R2, 0x2, R7 ;  /* 0x00000002020a7819 */ /* 0x000fe40000010207 */
[----:B------:R-:W-:Y:S01]  /*0300*/  IADD3 R6, P0, R11, c[0x0][0x178], RZ ;  /* 0x00005e000b067a10 */ /* 0x000fe20007f1e0ff */
[----:B------:R-:W-:Y:S01]  /*0310*/  CS2R R32, SRZ ;  /* 0x0000000000207805 */ /* 0x000fe2000001ff00 */
[----:B------:R-:W-:Y:S01]  /*0320*/  CS2R R34, SRZ ;  /* 0x0000000000227805 */ /* 0x000fe2000001ff00 */
[----:B------:R-:W-:Y:S02]  /*0330*/  MOV R58, 0x4 ;  /* 0x00000004003a7802 */ /* 0x000fe40000000f00 */
[----:B------:R-:W-:Y:S01]  /*0340*/  IADD3.X R7, R10, c[0x0][0x17c], RZ, P0, !PT ;  /* 0x00005f000a077a10 */ /* 0x000fe200007fe4ff */
[----:B------:R-:W-:Y:S01]  /*0350*/  CS2R R12, SRZ ;  /* 0x00000000000c7805 */ /* 0x000fe2000001ff00 */
[----:B------:R-:W-:Y:S01]  /*0360*/  CS2R R14, SRZ ;  /* 0x00000000000e7805 */ /* 0x000fe2000001ff00 */
[----:B0-----:R-:W-:-:S02]  /*0370*/  IMAD.WIDE.U32 R8, R3, R58, c[0x0][0x178] ;  /* 0x00005e0003087625 */ /* 0x001fc400078e003a */
[----:B------:R0:W4:Y:S01]  /*0380*/  @!P1 LDG.E.EL.128 R32, [R6.64+0x10] ;  /* 0x0000100806209981 */ /* 0x000122000c2e1d00 */
[----:B------:R-:W-:Y:S01]  /*0390*/  CS2R R24, SRZ ;  /* 0x0000000000187805 */ /* 0x000fe2000001ff00 */
[----:B------:R-:W-:Y:S02]  /*03a0*/  CS2R R26, SRZ ;  /* 0x00000000001a7805 */ /* 0x000fe4000001ff00 */
[----:B------:R5:W4:Y:S01]  /*03b0*/  @!P1 LDG.E.EL.128 R12, [R8.64] ;  /* 0x00000008080c9981 */ /* 0x000b22000c2e1d00 */
[----:B------:R-:W-:Y:S01]  /*03c0*/  LOP3.LUT R2, R49, UR5, RZ, 0xfc, !PT ;  /* 0x0000000531027c12 */ /* 0x000fe2000f8efcff */
[----:B------:R-:W-:Y:S01]  /*03d0*/  IMAD.WIDE R40, R55, R40, c[0x0][0x180] ;  /* 0x0000600037287625 */ /* 0x000fe200078e0228 */
[----:B------:R-:W-:Y:S02]  /*03e0*/  MOV R57, UR10 ;  /* 0x0000000a00397c02 */ /* 0x000fe40008000f00 */
[----:B-1----:R-:W-:Y:S02]  /*03f0*/  IADD3 R4, P0, R11, c[0x0][0x190], RZ ;  /* 0x000064000b047a10 */ /* 0x002fe40007f1e0ff */
[----:B------:R1:W4:Y:S01]  /*0400*/  @P2 LDG.E.EL.128 R24, [R40.64] ;  /* 0x0000000828182981 */ /* 0x000322000c2e1d00 */
[----:B------:R-:W-:Y:S01]  /*0410*/  IMAD R57, R57, 0x900, R2 ;  /* 0x0000090039397824 */ /* 0x000fe200078e0202 */
[----:B------:R-:W-:Y:S01]  /*0420*/  CS2R R16, SRZ ;  /* 0x0000000000107805 */ /* 0x000fe2000001ff00 */
[----:B------:R-:W-:Y:S01]  /*0430*/  CS2R R18, SRZ ;  /* 0x0000000000127805 */ /* 0x000fe2000001ff00 */
[----:B------:R-:W-:Y:S01]  /*0440*/  IADD3.X R5, R10, c[0x0][0x194], RZ, P0, !PT ;  /* 0x000065000a057a10 */ /* 0x000fe200007fe4ff */
[----:B------:R-:W-:Y:S01]  /*0450*/  CS2R R20, SRZ ;  /* 0x0000000000147805 */ /* 0x000fe2000001ff00 */
[----:B------:R-:W-:Y:S01]  /*0460*/  CS2R R22, SRZ ;  /* 0x0000000000167805 */ /* 0x000fe2000001ff00 */
[----:B------:R-:W-:-:S02]  /*0470*/  IMAD.WIDE R56, R57, R58, c[0x0][0x198] ;  /* 0x0000660039387625 */ /* 0x000fc400078e023a */
[----:B------:R1:W4:Y:S04]  /*0480*/  @!P1 LDG.E.EL.128 R16, [R4.64+0x10] ;  /* 0x0000100804109981 */ /* 0x000328000c2e1d00 */
[----:B------:R2:W4:Y:S01]  /*0490*/  @P2 LDG.E.EL.128 R20, [R56.64] ;  /* 0x0000000838142981 */ /* 0x000522000c2e1d00 */
[----:B0-----:R-:W-:Y:S01]  /*04a0*/  CS2R R6, SRZ ;  /* 0x0000000000067805 */ /* 0x001fe2000001ff00 */
[-C--:B------:R-:W-:Y:S01]  /*04b0*/  IMAD.WIDE.U32 R2, R3, R58.reuse, c[0x0][0x190] ;  /* 0x0000640003027625 */ /* 0x080fe200078e003a */
[----:B-1----:R-:W-:Y:S01]  /*04c0*/  CS2R R4, SRZ ;  /* 0x0000000000047805 */ /* 0x002fe2000001ff00 */
[----:B-----5:R-:W-:Y:S01]  /*04d0*/  CS2R R8, SRZ ;  /* 0x0000000000087805 */ /* 0x020fe2000001ff00 */
[----:B------:R-:W-:Y:S01]  /*04e0*/  CS2R R10, SRZ ;  /* 0x00000000000a7805 */ /* 0x000fe2000001ff00 */
[----:B------:R-:W-:-:S03]  /*04f0*/  IMAD.WIDE R40, R55, R58, c[0x0][0x198] ;  /* 0x0000660037287625 */ /* 0x000fc600078e023a */
[----:B------:R0:W5:Y:S04]  /*0500*/  @!P1 LDG.E.EL.128 R4, [R2.64] ;  /* 0x0000000802049981 */ /* 0x000168000c2e1d00 */
[----:B------:R1:W5:Y:S01]  /*0510*/  @P2 LDG.E.EL.128 R8, [R40.64] ;  /* 0x0000000828082981 */ /* 0x000362000c2e1d00 */
[----:B------:R-:W-:Y:S01]  /*0520*/  PLOP3.LUT P0, PT, PT, PT, UP0, 0x80, 0x0 ;  /* 0x000000000000781c */ /* 0x000fe20003f0f008 */
[----:B------:R-:W-:Y:S02]  /*0530*/  UPLOP3.LUT UP0, UPT, UPT, UPT, UPT, 0x40, 0x0 ;  /* 0x000000000000789c */ /* 0x000fe40003f0e870 */
[----:B------:R-:W-:Y:S01]  /*0540*/  UMOV UR5, 0x800 ;  /* 0x0000080000057882 */ /* 0x000fe20000000000 */
[----:B--2---:R-:W-:Y:S02]  /*0550*/  SEL R28, R28, RZ, P2 ;  /* 0x000000ff1c1c7207 */ /* 0x004fe40001000000 */
[----:B------:R-:W-:-:S02]  /*0560*/  SEL R29, R29, RZ, P2 ;  /* 0x000000ff1d1d7207 */ /* 0x000fc40001000000 */
[----:B---3--:R-:W-:Y:S02]  /*0570*/  SEL R36, R36, RZ, P2 ;  /* 0x000000ff24247207 */ /* 0x008fe40001000000 */
[----:B------:R-:W-:Y:S02]  /*0580*/  SEL R37, R37, RZ, P2 ;  /* 0x000000ff25257207 */ /* 0x000fe40001000000 */
[----:B------:R-:W-:Y:S02]  /*0590*/  SEL R38, R38, RZ, P2 ;  /* 0x000000ff26267207 */ /* 0x000fe40001000000 */
[----:B------:R-:W-:Y:S02]  /*05a0*/  SHF.L.U32 R58, R28, 0x10, RZ ;  /* 0x000000101c3a7819 */ /* 0x000fe400000006ff */
[----:B------:R-:W-:Y:S02]  /*05b0*/  SHF.L.U32 R57, R29, 0x10, RZ ;  /* 0x000000101d397819 */ /* 0x000fe400000006ff */
[----:B------:R-:W-:-:S02]  /*05c0*/  SEL R39, R39, RZ, P2 ;  /* 0x000000ff27277207 */ /* 0x000fc40001000000 */
[C---:B------:R-:W-:Y:S02]  /*05d0*/  PRMT R28, R36.reuse, 0x7632, R28 ;  /* 0x00007632241c7816 */ /* 0x040fe4000000001c */
[C---:B------:R-:W-:Y:S02]  /*05e0*/  PRMT R29, R37.reuse, 0x7632, R29 ;  /* 0x00007632251d7816 */ /* 0x040fe4000000001d */
[----:B------:R-:W-:Y:S02]  /*05f0*/  SHF.L.U32 R56, R37, 0x10, RZ ;  /* 0x0000001025387819 */ /* 0x000fe400000006ff */
[----:B------:R-:W-:Y:S02]  /*0600*/  SHF.L.U32 R55, R36, 0x10, RZ ;  /* 0x0000001024377819 */ /* 0x000fe400000006ff */
[----:B------:R-:W-:Y:S02]  /*0610*/  SHF.L.U32 R37, R38, 0x10, RZ ;  /* 0x0000001026257819 */ /* 0x000fe400000006ff */
[----:B------:R-:W-:-:S02]  /*0620*/  SHF.L.U32 R36, R39, 0x10, RZ ;  /* 0x0000001027247819 */ /* 0x000fc400000006ff */
[----:B------:R-:W-:Y:S02]  /*0630*/  PRMT R38, R28, 0x7632, R38 ;  /* 0x000076321c267816 */ /* 0x000fe40000000026 */
[----:B------:R-:W-:Y:S02]  /*0640*/  PRMT R39, R29, 0x7632, R39 ;  /* 0x000076321d277816 */ /* 0x000fe40000000027 */
[----:B------:R-:W-:Y:S02]  /*0650*/  SEL R30, R30, RZ, P2 ;  /* 0x000000ff1e1e7207 */ /* 0x000fe40001000000 */
[----:B------:R-:W-:Y:S02]  /*0660*/  SEL R31, R31, RZ, P2 ;  /* 0x000000ff1f1f7207 */ /* 0x000fe40001000000 */
[----:B-1----:R-:W-:Y:S01]  /*0670*/  SHF.L.U32 R40, R29, 0x10, RZ ;  /* 0x000000101d287819 */ /* 0x002fe200000006ff */
[----:B0-----:R-:W-:Y:S01]  /*0680*/  FADD R2, R56, R57 ;  /* 0x0000003938027221 */ /* 0x001fe20000000000 */
[----:B------:R-:W-:-:S02]  /*0690*/  SHF.L.U32 R28, R28, 0x10, RZ ;  /* 0x000000101c1c7819 */ /* 0x000fc400000006ff */
[----:B------:R-:W-:Y:S01]  /*06a0*/  SHF.L.U32 R29, R38, 0x10, RZ ;  /* 0x00000010261d7819 */ /* 0x000fe200000006ff */
[----:B------:R-:W-:Y:S01]  /*06b0*/  FADD R3, R55, R58 ;  /* 0x0000003a37037221 */ /* 0x000fe20000000000 */
[----:B------:R-:W-:Y:S02]  /*06c0*/  SHF.L.U32 R41, R39, 0x10, RZ ;  /* 0x0000001027297819 */ /* 0x000fe400000006ff */
[C---:B------:R-:W-:Y:S02]  /*06d0*/  SHF.L.U32 R56, R30.reuse, 0x10, RZ ;  /* 0x000000101e387819 */ /* 0x040fe400000006ff */
[----:B------:R-:W-:Y:S02]  /*06e0*/  SHF.L.U32 R55, R31, 0x10, RZ ;  /* 0x000000101f377819 */ /* 0x000fe400000006ff */
[----:B------:R-:W-:Y:S01]  /*06f0*/  PRMT R30, R30, 0x7632, R30 ;  /* 0x000076321e1e7816 */ /* 0x000fe2000000001e */
[----:B------:R-:W-:Y:S01]  /*0700*/  FADD R29, R28, R29 ;  /* 0x0000001d1c1d7221 */ /* 0x000fe20000000000 */
[----:B------:R-:W-:-:S02]  /*0710*/  PRMT R39, R39, 0x7632, R39 ;  /* 0x0000763227277816 */ /* 0x000fc40000000027 */
[----:B------:R-:W-:Y:S01]  /*0720*/  PRMT R31, R31, 0x7632, R31 ;  /* 0x000076321f1f7816 */ /* 0x000fe2000000001f */
[----:B------:R-:W-:Y:S01]  /*0730*/  FADD R28, R40, R41 ;  /* 0x00000029281c7221 */ /* 0x000fe20000000000 */
[----:B------:R-:W-:Y:S02]  /*0740*/  SHF.L.U32 R41, R30, 0x10, RZ ;  /* 0x000000101e297819 */ /* 0x000fe400000006ff */
[----:B------:R-:W-:Y:S02]  /*0750*/  SHF.L.U32 R39, R39, 0x10, RZ ;  /* 0x0000001027277819 */ /* 0x000fe400000006ff */
[----:B------:R-:W-:Y:S02]  /*0760*/  SHF.L.U32 R30, R31, 0x10, RZ ;  /* 0x000000101f1e7819 */ /* 0x000fe400000006ff */
[----:B----4-:R-:W-:Y:S02]  /*0770*/  SEL R34, R34, RZ, !P1 ;  /* 0x000000ff22227207 */ /* 0x010fe40004800000 */
[----:B------:R-:W-:-:S02]  /*0780*/  SEL R35, R35, RZ, !P1 ;  /* 0x000000ff23237207 */ /* 0x000fc40004800000 */
[----:B------:R-:W-:Y:S01]  /*0790*/  SEL R40, R33, RZ, !P1 ;  /* 0x000000ff21287207 */ /* 0x000fe20004800000 */
[----:B------:R-:W-:Y:S01]  /*07a0*/  FADD R33, R39, R30 ;  /* 0x0000001e27217221 */ /* 0x000fe20000000000 */
[----:B------:R-:W-:Y:S01]  /*07b0*/  FADD R39, R34, 1 ;  /* 0x3f80000022277421 */ /* 0x000fe20000000000 */
[----:B------:R-:W-:Y:S01]  /*07c0*/  SEL R34, R12, RZ, !P1 ;  /* 0x000000ff0c227207 */ /* 0x000fe20004800000 */
[----:B------:R-:W-:Y:S01]  /*07d0*/  FADD R12, R35, 1 ;  /* 0x3f800000230c7421 */ /* 0x000fe20000000000 */
[----:B------:R-:W-:Y:S02]  /*07e0*/  SEL R14, R14, RZ, !P1 ;  /* 0x000000ff0e0e7207 */ /* 0x000fe40004800000 */
[----:B------:R-:W-:Y:S02]  /*07f0*/  SEL R13, R13, RZ, !P1 ;  /* 0x000000ff0d0d7207 */ /* 0x000fe40004800000 */
[----:B------:R-:W-:Y:S01]  /*0800*/  SEL R35, R15, RZ, !P1 ;  /* 0x000000ff0f237207 */ /* 0x000fe20004800000 */
[----:B------:R-:W-:-:S02]  /*0810*/  FADD R15, R14, 1 ;  /* 0x3f8000000e0f7421 */ /* 0x000fc40000000000 */
[----:B------:R-:W-:Y:S01]  /*0820*/  FADD R14, R13, 1 ;  /* 0x3f8000000d0e7421 */ /* 0x000fe20000000000 */
[----:B------:R-:W-:Y:S01]  /*0830*/  PRMT R38, R38, 0x7632, R38 ;  /* 0x0000763226267816 */ /* 0x000fe20000000026 */
[----:B------:R-:W-:Y:S01]  /*0840*/  FADD R13, R35, 1 ;  /* 0x3f800000230d7421 */ /* 0x000fe20000000000 */
[----:B------:R-:W-:Y:S02]  /*0850*/  SEL R26, R26, RZ, P2 ;  /* 0x000000ff1a1a7207 */ /* 0x000fe40001000000 */
[----:B------:R-:W-:Y:S01]  /*0860*/  SEL R27, R27, RZ, P2 ;  /* 0x000000ff1b1b7207 */ /* 0x000fe20001000000 */
[----:B------:R-:W-:Y:S01]  /*0870*/  FMUL R28, R28, R13 ;  /* 0x0000000d1c1c7220 */ /* 0x000fe20000400000 */
[----:B------:R-:W-:Y:S01]  /*0880*/  SEL R32, R32, RZ, !P1 ;  /* 0x000000ff20207207 */ /* 0x000fe20004800000 */
[----:B------:R-:W-:Y:S01]  /*0890*/  FMUL R29, R29, R14 ;  /* 0x0000000e1d1d7220 */ /* 0x000fe20000400000 */
[----:B------:R-:W-:Y:S02]  /*08a0*/  SHF.L.U32 R38, R38, 0x10, RZ ;  /* 0x0000001026267819 */ /* 0x000fe400000006ff */
[----:B------:R-:W-:-:S02]  /*08b0*/  PRMT R13, R26, 0x7632, R13 ;  /* 0x000076321a0d7816 */ /* 0x000fc4000000000d */
[----:B------:R-:W-:Y:S01]  /*08c0*/  PRMT R14, R27, 0x7632, R14 ;  /* 0x000076321b0e7816 */ /* 0x000fe2000000000e */
[----:B------:R-:W-:Y:S01]  /*08d0*/  FMUL R12, R33, R12 ;  /* 0x0000000c210c7220 */ /* 0x000fe20000400000 */
[----:B------:R-:W-:Y:S01]  /*08e0*/  FADD R30, R32, 1 ;  /* 0x3f800000201e7421 */ /* 0x000fe20000000000 */
[----:B------:R-:W-:Y:S01]  /*08f0*/  SEL R33, R17, RZ, !P1 ;  /* 0x000000ff11217207 */ /* 0x000fe20004800000 */
[----:B------:R-:W-:Y:S01]  /*0900*/  FADD R31, R38, R41 ;  /* 0x00000029261f7221 */ /* 0x000fe20000000000 */
[----:B------:R-:W-:Y:S01]  /*0910*/  SHF.L.U32 R13, R13, 0x10, RZ ;  /* 0x000000100d0d7819 */ /* 0x000fe200000006ff */
[----:B------:R-:W-:Y:S01]  /*0920*/  FADD R32, R40, 1 ;  /* 0x3f80000028207421 */ /* 0x000fe20000000000 */
[----:B------:R-:W-:Y:S01]  /*0930*/  SEL R22, R22, RZ, P2 ;  /* 0x000000ff16167207 */ /* 0x000fe20001000000 */
[----:B------:R-:W-:Y:S01]  /*0940*/  FADD R36, R36, R55 ;  /* 0x0000003724247221 */ /* 0x000fe20000000000 */
[----:B------:R-:W-:Y:S01]  /*0950*/  SHF.L.U32 R17, R14, 0x10, RZ ;  /* 0x000000100e117819 */ /* 0x000fe200000006ff */
[----:B------:R-:W-:Y:S01]  /*0960*/  FADD R34, R34, 1 ;  /* 0x3f80000022227421 */ /* 0x000fe20000000000 */
[----:B------:R-:W-:-:S02]  /*0970*/  SEL R18, R18, RZ, !P1 ;  /* 0x000000ff12127207 */ /* 0x000fc40004800000 */
[----:B------:R-:W-:Y:S01]  /*0980*/  SEL R21, R21, RZ, P2 ;  /* 0x000000ff15157207 */ /* 0x000fe20001000000 */
[----:B------:R-:W-:Y:S01]  /*0990*/  FMUL R2, R2, R15 ;  /* 0x0000000f02027220 */ /* 0x000fe20000400000 */
[----:B------:R-:W-:Y:S02]  /*09a0*/  SEL R35, R19, RZ, !P1 ;  /* 0x000000ff13237207 */ /* 0x000fe40004800000 */
[----:B------:R-:W-:Y:S01]  /*09b0*/  SEL R23, R23, RZ, P2 ;  /* 0x000000ff17177207 */ /* 0x000fe20001000000 */
[----:B------:R-:W-:Y:S01]  /*09c0*/  FMUL R31, R31, R32 ;  /* 0x000000201f1f7220 */ /* 0x000fe20000400000 */
[----:B------:R-:W-:Y:S01]  /*09d0*/  IMAD.U32 R27, R27, 0x10000, RZ ;  /* 0x000100001b1b7824 */ /* 0x000fe200078e00ff */
[----:B------:R-:W-:Y:S01]  /*09e0*/  FMUL R15, R13, UR4 ;  /* 0x000000040d0f7c20 */ /* 0x000fe20008400000 */
[----:B------:R-:W-:Y:S01]  /*09f0*/  FMUL R32, R36, R39 ;  /* 0x0000002724207220 */ /* 0x000fe20000400000 */
[----:B------:R-:W-:Y:S01]  /*0a00*/  FMUL R19, R22, 48 ;  /* 0x4240000016137820 */ /* 0x000fe20000400000 */
[----:B------:R-:W-:Y:S01]  /*0a10*/  FMUL R13, R17, UR4 ;  /* 0x00000004110d7c20 */ /* 0x000fe20008400000 */
[----:B------:R-:W-:Y:S01]  /*0a20*/  FMUL R3, R3, R34 ;  /* 0x0000002203037220 */ /* 0x000fe20000400000 */
[----:B------:R-:W-:Y:S01]  /*0a30*/  FMUL R36, R21, 48 ;  /* 0x4240000015247820 */ /* 0x000fe20000400000 */
[----:B------:R-:W-:Y:S01]  /*0a40*/  FADD R22, R33, 1 ;  /* 0x3f80000021167421 */ /* 0x000fe20000000000 */
[----:B------:R-:W-:Y:S01]  /*0a50*/  FADD R17, R18, 1 ;  /* 0x3f80000012117421 */ /* 0x000fe20000000000 */
[----:B------:R-:W-:Y:S01]  /*0a60*/  FMUL R34, R23, 48 ;  /* 0x4240000017227820 */ /* 0x000fe20000400000 */
[----:B------:R-:W-:Y:S01]  /*0a70*/  FADD R18, R35, 1 ;  /* 0x3f80000023127421 */ /* 0x000fe20000000000 */
[----:B------:R-:W-:Y:S01]  /*0a80*/  FMUL R14, R27, UR4 ;  /* 0x000000041b0e7c20 */ /* 0x000fe20008400000 */
[----:B------:R-:W-:-:S02]  /*0a90*/  FFMA R22, R15, R22, R36 ;  /* 0x000000160f167223 */ /* 0x000fc40000000024 */
[----:B------:R-:W-:Y:S01]  /*0aa0*/  FFMA R15, R13, R18, R34 ;  /* 0x000000120d0f7223 */ /* 0x000fe20000000022 */
[----:B------:R-:W-:Y:S01]  /*0ab0*/  FFMA R17, R14, R17, R19 ;  /* 0x000000110e117223 */ /* 0x000fe20000000013 */
[----:B------:R-:W-:Y:S02]  /*0ac0*/  SEL R16, R16, RZ, !P1 ;  /* 0x000000ff10107207 */ /* 0x000fe40004800000 */
[----:B------:R-:W-:Y:S02]  /*0ad0*/  SEL R20, R20, RZ, P2 ;  /* 0x000000ff14147207 */ /* 0x000fe40001000000 */
[----:B------:R-:W-:Y:S01]  /*0ae0*/  SHF.L.U32 R26, R26, 0x10, RZ ;  /* 0x000000101a1a7819 */ /* 0x000fe200000006ff */
[----:B------:R-:W-:Y:S01]  /*0af0*/  FMUL R12, R12, R15 ;  /* 0x0000000f0c0c7220 */ /* 0x000fe20000400000 */
[----:B------:R-:W-:Y:S01]  /*0b00*/  FMUL R17, R32, R17 ;  /* 0x0000001120117220 */ /* 0x000fe20000400000 */
[----:B------:R-:W-:Y:S01]  /*0b10*/  FADD R37, R37, R56 ;  /* 0x0000003825257221 */ /* 0x000fe20000000000 */
[----:B------:R-:W-:Y:S01]  /*0b20*/  FMUL R20, R20, 48 ;  /* 0x4240000014147820 */ /* 0x000fe20000400000 */
[----:B------:R-:W-:Y:S01]  /*0b30*/  FMUL R13, R26, UR4 ;  /* 0x000000041a0d7c20 */ /* 0x000fe20008400000 */
[----:B------:R-:W-:Y:S01]  /*0b40*/  FADD R16, R16, 1 ;  /* 0x3f80000010107421 */ /* 0x000fe20000000000 */
[----:B------:R-:W-:Y:S01]  /*0b50*/  FMUL R22, R31, R22 ;  /* 0x000000161f167220 */ /* 0x000fe20000400000 */
[----:B------:R-:W-:Y:S01]  /*0b60*/  FSEL R19, R12, -RZ, P2 ;  /* 0x800000ff0c137208 */ /* 0x000fe20001000000 */
[----:B------:R-:W-:Y:S01]  /*0b70*/  FMUL R30, R37, R30 ;  /* 0x0000001e251e7220 */ /* 0x000fe20000400000 */
[----:B------:R-:W-:Y:S01]  /*0b80*/  FSEL R12, R17, -RZ, P2 ;  /* 0x800000ff110c7208 */ /* 0x000fe20001000000 */
[----:B------:R-:W-:Y:S01]  /*0b90*/  FFMA R13, R13, R16, R20 ;  /* 0x000000100d0d7223 */ /* 0x000fe20000000014 */
[----:B-----5:R-:W-:-:S02]  /*0ba0*/  SEL R4, R4, RZ, !P1 ;  /* 0x000000ff04047207 */ /* 0x020fc40004800000 */
[----:B------:R-:W-:Y:S02]  /*0bb0*/  SEL R5, R5, RZ, !P1 ;  /* 0x000000ff05057207 */ /* 0x000fe40004800000 */
[----:B------:R-:W-:Y:S01]  /*0bc0*/  FSEL R15, R22, -RZ, P2 ;  /* 0x800000ff160f7208 */ /* 0x000fe20001000000 */
[----:B------:R-:W-:Y:S01]  /*0bd0*/  FMUL R30, R30, R13 ;  /* 0x0000000d1e1e7220 */ /* 0x000fe20000400000 */
[----:B------:R-:W-:Y:S01]  /*0be0*/  SEL R24, R24, RZ, P2 ;  /* 0x000000ff18187207 */ /* 0x000fe20001000000 */
[----:B------:R-:W-:Y:S01]  /*0bf0*/  FADD R47, R12, R47 ;  /* 0x0000002f0c2f7221 */ /* 0x000fe20000000000 */
[----:B------:R-:W-:Y:S02]  /*0c00*/  SEL R25, R25, RZ, P2 ;  /* 0x000000ff19197207 */ /* 0x000fe40001000000 */
[----:B------:R-:W-:Y:S02]  /*0c10*/  SEL R7, R7, RZ, !P1 ;  /* 0x000000ff07077207 */ /* 0x000fe40004800000 */
[----:B------:R-:W-:-:S02]  /*0c20*/  SEL R6, R6, RZ, !P1 ;  /* 0x000000ff06067207 */ /* 0x000fc40004800000 */
[----:B------:R-:W-:Y:S01]  /*0c30*/  SEL R12, R10, RZ, P2 ;  /* 0x000000ff0a0c7207 */ /* 0x000fe20001000000 */
[----:B------:R-:W-:Y:S01]  /*0c40*/  FADD R10, R4, 1 ;  /* 0x3f800000040a7421 */ /* 0x000fe20000000000 */
[----:B------:R-:W-:Y:S01]  /*0c50*/  SEL R13, R11, RZ, P2 ;  /* 0x000000ff0b0d7207 */ /* 0x000fe20001000000 */
[----:B------:R-:W-:Y:S01]  /*0c60*/  FADD R11, R5, 1 ;  /* 0x3f800000050b7421 */ /* 0x000fe20000000000 */
[----:B------:R-:W-:Y:S01]  /*0c70*/  FADD R46, R15, R46 ;  /* 0x0000002e0f2e7221 */ /* 0x000fe20000000000 */
[----:B------:R-:W-:Y:S02]  /*0c80*/  PRMT R4, R24, 0x7632, R4 ;  /* 0x0000763218047816 */ /* 0x000fe40000000004 */
[----:B------:R-:W-:Y:S02]  /*0c90*/  PRMT R5, R25, 0x7632, R5 ;  /* 0x0000763219057816 */ /* 0x000fe40000000005 */
[----:B------:R-:W-:Y:S01]  /*0ca0*/  SEL R15, R9, RZ, P2 ;  /* 0x000000ff090f7207 */ /* 0x000fe20001000000 */
[----:B------:R-:W-:Y:S01]  /*0cb0*/  FADD R9, R7, 1 ;  /* 0x3f80000007097421 */ /* 0x000fe20000000000 */
[----:B------:R-:W-:Y:S01]  /*0cc0*/  SEL R14, R8, RZ, P2 ;  /* 0x000000ff080e7207 */ /* 0x000fe20001000000 */
[----:B------:R-:W-:Y:S01]  /*0cd0*/  FADD R8, R6, 1 ;  /* 0x3f80000006087421 */ /* 0x000fe20000000000 */
[----:B------:R-:W-:-:S02]  /*0ce0*/  SHF.L.U32 R25, R25, 0x10, RZ ;  /* 0x0000001019197819 */ /* 0x000fc400000006ff */
[----:B------:R-:W-:Y:S02]  /*0cf0*/  SHF.L.U32 R7, R24, 0x10, RZ ;  /* 0x0000001018077819 */ /* 0x000fe400000006ff */
[----:B------:R-:W-:Y:S02]  /*0d00*/  SHF.L.U32 R16, R5, 0x10, RZ ;  /* 0x0000001005107819 */ /* 0x000fe400000006ff */
[----:B------:R-:W-:Y:S01]  /*0d10*/  SHF.L.U32 R6, R4, 0x10, RZ ;  /* 0x0000001004067819 */ /* 0x000fe200000006ff */
[----:B------:R-:W-:Y:S01]  /*0d20*/  FMUL R12, R12, 48 ;  /* 0x424000000c0c7820 */ /* 0x000fe20000400000 */
[----:B------:R-:W-:Y:S01]  /*0d30*/  FMUL R5, R25, UR4 ;  /* 0x0000000419057c20 */ /* 0x000fe20008400000 */
[----:B------:R-:W-:Y:S01]  /*0d40*/  FMUL R14, R14, 48 ;  /* 0x424000000e0e7820 */ /* 0x000fe20000400000 */
[----:B------:R-:W-:Y:S01]  /*0d50*/  FMUL R7, R7, UR4 ;  /* 0x0000000407077c20 */ /* 0x000fe20008400000 */
[----:B------:R-:W-:Y:S01]  /*0d60*/  FMUL R13, R13, 48 ;  /* 0x424000000d0d7820 */ /* 0x000fe20000400000 */
[----:B------:R-:W-:Y:S01]  /*0d70*/  FMUL R15, R15, 48 ;  /* 0x424000000f0f7820 */ /* 0x000fe20000400000 */
[----:B------:R-:W-:Y:S01]  /*0d80*/  FMUL R4, R16, UR4 ;  /* 0x0000000410047c20 */ /* 0x000fe20008400000 */
[----:B------:R-:W-:Y:S01]  /*0d90*/  FMUL R6, R6, UR4 ;  /* 0x0000000406067c20 */ /* 0x000fe20008400000 */
[----:B------:R-:W-:Y:S01]  /*0da0*/  FFMA R5, R5, R8, R12 ;  /* 0x0000000805057223 */ /* 0x000fe2000000000c */
[----:B------:R-:W-:Y:S01]  /*0db0*/  FFMA R10, R7, R10, R14 ;  /* 0x0000000a070a7223 */ /* 0x000fe2000000000e */
[----:B------:R-:W-:Y:S01]  /*0dc0*/  FFMA R9, R4, R9, R13 ;  /* 0x0000000904097223 */ /* 0x000fe2000000000d */
[----:B------:R-:W-:Y:S01]  /*0dd0*/  FFMA R6, R6, R11, R15 ;  /* 0x0000000b06067223 */ /* 0x000fe2000000000f */
[----:B------:R-:W-:Y:S01]  /*0de0*/  FMUL R2, R2, R5 ;  /* 0x0000000502027220 */ /* 0x000fe20000400000 */
[----:B------:R-:W-:Y:S01]  /*0df0*/  FMUL R3, R3, R10 ;  /* 0x0000000a03037220 */ /* 0x000fe20000400000 */
[----:B------:R-:W-:Y:S01]  /*0e00*/  FMUL R9, R28, R9 ;  /* 0x000000091c097220 */ /* 0x000fe20000400000 */
[----:B------:R-:W-:-:S02]  /*0e10*/  FMUL R6, R29, R6 ;  /* 0x000000061d067220 */ /* 0x000fc40000400000 */
[----:B------:R-:W-:Y:S02]  /*0e20*/  FSEL R4, R2, -RZ, P2 ;  /* 0x800000ff02047208 */ /* 0x000fe40001000000 */
[----:B------:R-:W-:Y:S02]  /*0e30*/  FSEL R2, R3, -RZ, P2 ;  /* 0x800000ff03027208 */ /* 0x000fe40001000000 */
[----:B------:R-:W-:Y:S02]  /*0e40*/  FSEL R30, R30, -RZ, P2 ;  /* 0x800000ff1e1e7208 */ /* 0x000fe40001000000 */
[----:B------:R-:W-:Y:S02]  /*0e50*/  FSEL R9, R9, -RZ, P2 ;  /* 0x800000ff09097208 */ /* 0x000fe40001000000 */
[----:B------:R-:W-:Y:S01]  /*0e60*/  FSEL R3, R6, -RZ, P2 ;  /* 0x800000ff06037208 */ /* 0x000fe20001000000 */
[----:B------:R-:W-:Y:S01]  /*0e70*/  FADD R54, R19, R54 ;  /* 0x0000003613367221 */ /* 0x000fe20000000000 */
[----:B------:R-:W-:Y:S01]  /*0e80*/  FADD R53, R30, R53 ;  /* 0x000000351e357221 */ /* 0x000fe20000000000 */
[----:B------:R-:W-:Y:S01]  /*0e90*/  FADD R45, R4, R45 ;  /* 0x0000002d042d7221 */ /* 0x000fe20000000000 */
[----:B------:R-:W-:Y:S01]  /*0ea0*/  FADD R43, R2, R43 ;  /* 0x0000002b022b7221 */ /* 0x000fe20000000000 */
[----:B------:R-:W-:Y:S01]  /*0eb0*/  FADD R42, R9, R42 ;  /* 0x0000002a092a7221 */ /* 0x000fe20000000000 */
[----:B------:R-:W-:Y:S01]  /*0ec0*/  FADD R44, R3, R44 ;  /* 0x0000002c032c7221 */ /* 0x000fe20000000000 */
[----:B------:R-:W-:Y:S05]  /*0ed0*/  @P0 BRA `(.L_x_0) ;  /* 0xfffff2f000000947 */ /* 0x000fea000383ffff */
[----:B------:R-:W-:Y:S01]  /*0ee0*/  FADD R44, R43, R44 ;  /* 0x0000002c2b2c7221 */ /* 0x000fe20000000000 */
[C---:B------:R-:W-:Y:S01]  /*0ef0*/  LOP3.LUT P3, RZ, R0.reuse, 0x1f, RZ, 0xc0, !PT ;  /* 0x0000001f00ff7812 */ /* 0x040fe2000786c0ff */
[----:B------:R-:W-:Y:S01]  /*0f00*/  ULDC.64 UR6, c[0x0][0x1a0] ;  /* 0x0000680000067ab9 */ /* 0x000fe20000000a00 */
[----:B------:R-:W-:Y:S01]  /*0f10*/  ISETP.GE.AND P4, PT, R0, 0x8, PT ;  /* 0x000000080000780c */ /* 0x000fe20003f86270 */
[----:B------:R-:W-:Y:S01]  /*0f20*/  FADD R45, R45, R44 ;  /* 0x0000002c2d2d7221 */ /* 0x000fe20000000000 */
[----:B------:R-:W-:Y:S01]  /*0f30*/  SHF.L.U32 R52, R52, 0x2, RZ ;  /* 0x0000000234347819 */ /* 0x000fe200000006ff */
[----:B------:R-:W-:Y:S01]  /*0f40*/  ULEA UR6, UP0, UR10, UR6, 0x2 ;  /* 0x000000060a067291 */ /* 0x000fe2000f80103f */
[----:B------:R-:W-:Y:S01]  /*0f50*/  LOP3.LUT P0, RZ, R0, 0x7, RZ, 0xc0, !PT ;  /* 0x0000000700ff7812 */ /* 0x000fe2000780c0ff */
[----:B------:R-:W-:Y:S01]  /*0f60*/  FADD R42, R42, R45 ;  /* 0x0000002d2a2a7221 */ /* 0x000fe20000000000 */
[----:B------:R-:W-:Y:S01]  /*0f70*/  PLOP3.LUT P1, PT, PT, PT, UP1, 0x80, 0x0 ;  /* 0x000000000000781c */ /* 0x000fe20003f2f018 */
[----:B------:R-:W-:Y:S01]  /*0f80*/  ULEA.HI.X UR7, UR10, UR7, UR11, 0x2, UP0 ;  /* 0x000000070a077291 */ /* 0x000fe200080f140b */
[----:B------:R-:W-:Y:S01]  /*0f90*/  ISETP.LT.AND P0, PT, R0, 0x8, !P0 ;  /* 0x000000080000780c */ /* 0x000fe20004701270 */
[----:B------:R-:W-:-:S04]  /*0fa0*/  FADD R53, R53, R42 ;  /* 0x0000002a35357221 */ /* 0x000fc80000000000 */
[----:B------:R-:W-:-:S04]  /*0fb0*/  FADD R46, R46, R53 ;  /* 0x000000352e2e7221 */ /* 0x000fc80000000000 */
[----:B------:R-:W-:-:S04]  /*0fc0*/  FADD R47, R47, R46 ;  /* 0x0000002e2f2f7221 */ /* 0x000fc80000000000 */
[----:B------:R-:W-:-:S05]  /*0fd0*/  FADD R47, R54, R47 ;  /* 0x0000002f362f7221 */ /* 0x000fca0000000000 */
[----:B------:R-:W0:Y:S02]  /*0fe0*/  SHFL.BFLY PT, R2, R47, 0x10, 0x1f ;  /* 0x0e001f002f027f89 */ /* 0x000e2400000e0000 */
[----:B0-----:R-:W-:-:S05]  /*0ff0*/  FADD R2, R47, R2 ;  /* 0x000000022f027221 */ /* 0x001fca0000000000 */
[----:B------:R-:W0:Y:S02]  /*1000*/  SHFL.BFLY PT, R3, R2, 0x8, 0x1f ;  /* 0x0d001f0002037f89 */ /* 0x000e2400000e0000 */
[----:B0-----:R-:W-:Y:S01]  /*1010*/  FADD R3, R2, R3 ;  /* 0x0000000302037221 */ /* 0x001fe20000000000 */
[----:B------:R-:W-:-:S04]  /*1020*/  LOP3.LUT R2, R52, 0x1c, RZ, 0xe2, !PT ;  /* 0x0000001c34027812 */ /* 0x000fc800078ee2ff */
[----:B------:R-:W0:Y:S02]  /*1030*/  SHFL.BFLY PT, R4, R3, 0x4, 0x1f ;  /* 0x0c801f0003047f89 */ /* 0x000e2400000e0000 */
[----:B0-----:R-:W-:-:S05]  /*1040*/  FADD R4, R3, R4 ;  /* 0x0000000403047221 */ /* 0x001fca0000000000 */
[----:B------:R-:W0:Y:S02]  /*1050*/  SHFL.BFLY PT, R5, R4, 0x2, 0x1f ;  /* 0x0c401f0004057f89 */ /* 0x000e2400000e0000 */
[----:B0-----:R-:W-:-:S05]  /*1060*/  FADD R5, R4, R5 ;  /* 0x0000000504057221 */ /* 0x001fca0000000000 */
[----:B------:R-:W0:Y:S02]  /*1070*/  SHFL.BFLY PT, R6, R5, 0x1, 0x1f ;  /* 0x0c201f0005067f89 */ /* 0x000e2400000e0000 */
[----:B0-----:R-:W-:-:S05]  /*1080*/  FADD R9, R5, R6 ;  /* 0x0000000605097221 */ /* 0x001fca0000000000 */
[----:B------:R-:W-:Y:S04]  /*1090*/  @!P3 STS [R2], R9 ;  /* 0x000000090200b388 */ /* 0x000fe80000000800 */
[----:B------:R-:W-:Y:S06]  /*10a0*/  BAR.SYNC 0x0 ;  /* 0x0000000000007b1d */ /* 0x000fec0000000000 */
[----:B------:R-:W0:Y:S01]  /*10b0*/  @!P4 LDS R7, [R0.X4] ;  /* 0x000000000007c984 */ /* 0x000e220000004800 */
[----:B------:R-:W-:-:S03]  /*10c0*/  MOV R2, UR6 ;  /* 0x0000000600027c02 */ /* 0x000fc60008000f00 */
[----:B0-----:R-:W0:Y:S02]  /*10d0*/  SHFL.BFLY PT, R4, R7, 0x4, 0x1f ;  /* 0x0c801f0007047f89 */ /* 0x001e2400000e0000 */
[----:B0-----:R-:W-:-:S05]  /*10e0*/  FADD R4, R7, R4 ;  /* 0x0000000407047221 */ /* 0x001fca0000000000 */
[----:B------:R-:W0:Y:S02]  /*10f0*/  SHFL.BFLY PT, R3, R4, 0x2, 0x1f ;  /* 0x0c401f0004037f89 */ /* 0x000e2400000e0000 */
[----:B0-----:R-:W-:Y:S01]  /*1100*/  FADD R5, R4, R3 ;  /* 0x0000000304057221 */ /* 0x001fe20000000000 */
[----:B------:R-:W-:-:S04]  /*1110*/  MOV R3, UR7 ;  /* 0x0000000700037c02 */ /* 0x000fc80008000f00 */
[----:B------:R-:W0:Y:S02]  /*1120*/  SHFL.BFLY PT, R6, R5, 0x1, 0x1f ;  /* 0x0c201f0005067f89 */ /* 0x000e2400000e0000 */
[----:B0-----:R-:W-:-:S05]  /*1130*/  FADD R7, R5, R6 ;  /* 0x0000000605077221 */ /* 0x001fca0000000000 */
[----:B------:R-:W-:Y:S04]  /*1140*/  @P0 STS [R0.X4], R7 ;  /* 0x0000000700000388 */ /* 0x000fe80000004800 */
[----:B------:R-:W-:Y:S06]  /*1150*/  BAR.SYNC 0x0 ;  /* 0x0000000000007b1d */ /* 0x000fec0000000000 */
[----:B------:R-:W2:Y:S01]  /*1160*/  @!P1 LDG.E.EL R2, [R2.64] ;  /* 0x0000000802029981 */ /* 0x000ea2000c2e1900 */
[----:B------:R-:W-:Y:S01]  /*1170*/  PLOP3.LUT P1, PT, PT, PT, UP1, 0x80, 0x0 ;  /* 0x000000000000781c */ /* 0x000fe20003f2f018 */
[----:B------:R-:W-:Y:S01]  /*1180*/  UMOV UR5, URZ ;  /* 0x0000003f00057c82 */ /* 0x000fe20008000000 */
[----:B------:R-:W-:Y:S01]  /*1190*/  IADD3 R47, R48, 0x400, RZ ;  /* 0x00000400302f7810 */ /* 0x000fe20007ffe0ff */
[----:B------:R-:W0:Y:S01]  /*11a0*/  LDS R4, [RZ] ;  /* 0x00000000ff047984 */ /* 0x000e220000000800 */
[----:B------:R-:W-:Y:S01]  /*11b0*/  CS2R R44, SRZ ;  /* 0x00000000002c7805 */ /* 0x000fe2000001ff00 */
[----:B------:R-:W-:Y:S01]  /*11c0*/  MOV R0, RZ ;  /* 0x000000ff00007202 */ /* 0x000fe20000000f00 */
[----:B------:R-:W-:Y:S01]  /*11d0*/  CS2R R6, SRZ ;  /* 0x0000000000067805 */ /* 0x000fe2000001ff00 */
[----:B------:R-:W-:-:S02]  /*11e0*/  UPLOP3.LUT UP0, UPT, UPT, UPT, UPT, 0x80, 0x0 ;  /* 0x000000000000789c */ /* 0x000fc40003f0f070 */
[----:B------:R-:W-:Y:S01]  /*11f0*/  UMOV UR6, URZ ;  /* 0x0000003f00067c82 */ /* 0x000fe20008000000 */
[----:B0-----:R-:W-:-:S03]  /*1200*/  FMUL R4, R4, -0.5 ;  /* 0xbf00000004047820 */ /* 0x001fc60000400000 */
[----:B--2---:R0:W1:Y:S02]  /*1210*/  @!P1 R2UR UR5, R2 ;  /* 0x00000000020593c2 */ /* 0x00406400000e0000 */
[----:B0-----:R-:W-:Y:S01]  /*1220*/  CS2R R2, SRZ ;  /* 0x0000000000027805 */ /* 0x001fe2000001ff00 */
[----:B-1----:R-:W-:-:S05]  /*1230*/  MOV R5, UR5 ;  /* 0x0000000500057c02 */ /* 0x002fca0008000f00 */
[----:B------:R-:W-:-:S04]  /*1240*/  FMUL R5, R5, UR5 ;  /* 0x0000000505057c20 */ /* 0x000fc80008400000 */
[----:B------:R-:W-:-:S04]  /*1250*/  FMUL R5, R5, UR5 ;  /* 0x0000000505057c20 */ /* 0x000fc80008400000 */
[----:B------:R-:W-:-:S04]  /*1260*/  FMUL R4, R4, R5 ;  /* 0x0000000504047220 */ /* 0x000fc80000400000 */
[----:B------:R-:W-:Y:S01]  /*1270*/  FMUL R5, R4, 0.00043402778101153671741 ;  /* 0x39e38e3904057820 */ /* 0x000fe20000400000 */
[----:B------:R-:W-:-:S03]  /*1280*/  SHF.L.U32 R4, R51, 0x5, RZ ;  /* 0x0000000533047819 */ /* 0x000fc600000006ff */
[----:B------:R0:W1:Y:S02]  /*1290*/  R2UR UR7, R5 ;  /* 0x00000000050773c2 */ /* 0x00006400000e0000 */
[----:B01----:R-:W-:-:S06]  /*12a0*/  MOV R5, RZ ;  /* 0x000000ff00057202 */ /* 0x003fcc0000000f00 */
.L_x_2:
[----:B0-----:R-:W-:Y:S01]  /*12b0*/  LOP3.LUT R21, R50, UR6, RZ, 0xfc, !PT ;  /* 0x0000000632157c12 */ /* 0x001fe2000f8efcff */
        /* <DEDUP_REMOVED lines=12> */
[----:B------:R0:W2:Y:S04]  /*1380*/  @P5 LDG.E.EF.128 R36, [R8.64] ;  /* 0x0000000808245981 */ /* 0x0000a8000c0e1d00 */
[----:B------:R1:W3:Y:S01]  /*1390*/  @P5 LDG.E.EF.128 R40, [R12.64] ;  /* 0x000000080c285981 */ /* 0x0002e2000c0e1d00 */
[----:B------:R-:W-:Y:S01]  /*13a0*/  IADD3 R56, P2, R50, UR6, RZ ;  /* 0x0000000632387c10 */ /* 0x000fe2000ff5e0ff */
[----:B------:R-:W-:Y:S01]  /*13b0*/  CS2R R32, SRZ ;  /* 0x0000000000207805 */ /* 0x000fe2000001ff00 */
[----:B------:R-:W-:Y:S02]  /*13c0*/  CS2R R34, SRZ ;  /* 0x0000000000227805 */ /* 0x000fe4000001ff00 */
[----:B------:R-:W-:-:S02]  /*13d0*/  IADD3.X R11, RZ, RZ, RZ, P2, !PT ;  /* 0x000000ffff0b7210 */ /* 0x000fc400017fe4ff */
[C---:B------:R-:W-:Y:S02]  /*13e0*/  SHF.L.U32 R58, R56.reuse, 0x2, RZ ;  /* 0x00000002383a7819 */ /* 0x040fe400000006ff */
[----:B------:R-:W-:Y:S02]  /*13f0*/  SHF.L.U64.HI R56, R56, 0x2, R11 ;  /* 0x0000000238387819 */ /* 0x000fe4000001020b */
[----:B------:R-:W-:-:S04]  /*1400*/  IADD3 R10, P2, R58, c[0x0][0x178], RZ ;  /* 0x00005e003a0a7a10 */ /* 0x000fc80007f5e0ff */
[----:B------:R-:W-:-:S05]  /*1410*/  IADD3.X R11, R56, c[0x0][0x17c], RZ, P2, !PT ;  /* 0x00005f00380b7a10 */ /* 0x000fca00017fe4ff */
[----:B------:R4:W5:Y:S01]  /*1420*/  @!P1 LDG.E.EL.128 R32, [R10.64+0x10] ;  /* 0x000010080a209981 */ /* 0x000962000c2e1d00 */
[----:B------:R-:W-:Y:S01]  /*1430*/  MOV R46, 0x4 ;  /* 0x00000004002e7802 */ /* 0x000fe20000000f00 */
[----:B-1----:R-:W-:Y:S01]  /*1440*/  CS2R R12, SRZ ;  /* 0x00000000000c7805 */ /* 0x002fe2000001ff00 */
[----:B------:R-:W-:Y:S01]  /*1450*/  CS2R R14, SRZ ;  /* 0x00000000000e7805 */ /* 0x000fe2000001ff00 */
[----:B------:R-:W-:Y:S01]  /*1460*/  IMAD.WIDE R52, R61, R52, c[0x0][0x180] ;  /* 0x000060003d347625 */ /* 0x000fe200078e0234 */
[----:B------:R-:W-:Y:S01]  /*1470*/  LOP3.LUT R57, R49, UR6, RZ, 0xfc, !PT ;  /* 0x0000000631397c12 */ /* 0x000fe2000f8efcff */
[----:B------:R-:W-:Y:S01]  /*1480*/  CS2R R28, SRZ ;  /* 0x00000000001c7805 */ /* 0x000fe2000001ff00 */
[----:B------:R-:W-:Y:S01]  /*1490*/  CS2R R30, SRZ ;  /* 0x00000000001e7805 */ /* 0x000fe2000001ff00 */
[----:B------:R-:W-:Y:S01]  /*14a0*/  IMAD.U32 R59, RZ, RZ, UR10 ;  /* 0x0000000aff3b7e24 */ /* 0x000fe2000f8e00ff */
[----:B0-----:R-:W-:Y:S01]  /*14b0*/  CS2R R8, SRZ ;  /* 0x0000000000087805 */ /* 0x001fe2000001ff00 */
[----:B----4-:R-:W-:Y:S01]  /*14c0*/  CS2R R10, SRZ ;  /* 0x00000000000a7805 */ /* 0x010fe2000001ff00 */
[CC--:B------:R-:W-:Y:S01]  /*14d0*/  IMAD.WIDE.U32 R22, R21.reuse, R46.reuse, c[0x0][0x190] ;  /* 0x0000640015167625 */ /* 0x0c0fe200078e002e */
[----:B------:R0:W4:Y:S01]  /*14e0*/  @P5 LDG.E.EL.128 R12, [R52.64] ;  /* 0x00000008340c5981 */ /* 0x000122000c2e1d00 */
[----:B------:R-:W-:Y:S01]  /*14f0*/  CS2R R16, SRZ ;  /* 0x0000000000107805 */ /* 0x000fe2000001ff00 */
[----:B------:R-:W-:Y:S01]  /*1500*/  CS2R R18, SRZ ;  /* 0x0000000000127805 */ /* 0x000fe2000001ff00 */
[-C--:B------:R-:W-:Y:S01]  /*1510*/  IMAD.WIDE.U32 R20, R21, R46.reuse, c[0x0][0x178] ;  /* 0x00005e0015147625 */ /* 0x080fe200078e002e */
[----:B------:R1:W4:Y:S03]  /*1520*/  @!P1 LDG.E.EL.128 R28, [R22.64] ;  /* 0x00000008161c9981 */ /* 0x000326000c2e1d00 */
[-C--:B------:R-:W-:Y:S01]  /*1530*/  IMAD.WIDE R54, R61, R46.reuse, c[0x0][0x198] ;  /* 0x000066003d367625 */ /* 0x080fe200078e022e */
[----:B------:R1:W4:Y:S03]  /*1540*/  @!P1 LDG.E.EL.128 R8, [R20.64] ;  /* 0x0000000814089981 */ /* 0x000326000c2e1d00 */
[----:B0-----:R-:W-:Y:S01]  /*1550*/  IMAD R53, R59, 0x900, R57 ;  /* 0x000009003b357824 */ /* 0x001fe200078e0239 */
[----:B------:R0:W4:Y:S01]  /*1560*/  @P5 LDG.E.EF.128 R16, [R54.64] ;  /* 0x0000000836105981 */ /* 0x000122000c0e1d00 */
[----:B-1----:R-:W-:Y:S01]  /*1570*/  CS2R R22, SRZ ;  /* 0x0000000000167805 */ /* 0x002fe2000001ff00 */
[----:B------:R-:W-:Y:S01]  /*1580*/  CS2R R20, SRZ ;  /* 0x0000000000147805 */ /* 0x000fe2000001ff00 */
[----:B0-----:R-:W-:-:S05]  /*1590*/  IMAD.WIDE R54, R53, R46, c[0x0][0x198] ;  /* 0x0000660035367625 */ /* 0x001fca00078e022e */
[----:B------:R0:W4:Y:S01]  /*15a0*/  @P5 LDG.E.EF.128 R20, [R54.64] ;  /* 0x0000000836145981 */ /* 0x000122000c0e1d00 */
[----:B------:R-:W-:Y:S01]  /*15b0*/  CS2R R24, SRZ ;  /* 0x0000000000187805 */ /* 0x000fe2000001ff00 */
[----:B------:R-:W-:Y:S01]  /*15c0*/  CS2R R26, SRZ ;  /* 0x00000000001a7805 */ /* 0x000fe2000001ff00 */
[----:B------:R-:W-:-:S05]  /*15d0*/  IMAD.WIDE R60, R61, R46, c[0x0][0x160] ;  /* 0x000058003d3c7625 */ /* 0x000fca00078e022e */
[----:B------:R1:W4:Y:S01]  /*15e0*/  @P5 LDG.E.EL.128 R24, [R60.64] ;  /* 0x000000083c185981 */ /* 0x000322000c2e1d00 */
[----:B--2---:R-:W-:Y:S02]  /*15f0*/  SEL R36, R36, RZ, P5 ;  /* 0x000000ff24247207 */ /* 0x004fe40002800000 */
[----:B---3--:R-:W-:Y:S02]  /*1600*/  SEL R40, R40, RZ, P5 ;  /* 0x000000ff28287207 */ /* 0x008fe40002800000 */
[----:B------:R-:W-:Y:S02]  /*1610*/  SHF.L.U32 R52, R36, 0x10, RZ ;  /* 0x0000001024347819 */ /* 0x000fe400000006ff */
[----:B------:R-:W-:Y:S02]  /*1620*/  SHF.L.U32 R57, R40, 0x10, RZ ;  /* 0x0000001028397819 */ /* 0x000fe400000006ff */
[----:B------:R-:W-:Y:S02]  /*1630*/  PRMT R36, R36, 0x7632, R36 ;  /* 0x0000763224247816 */ /* 0x000fe40000000024 */
[----:B------:R-:W-:Y:S01]  /*1640*/  PRMT R40, R40, 0x7632, R40 ;  /* 0x0000763228287816 */ /* 0x000fe20000000028 */
[----:B------:R-:W-:Y:S01]  /*1650*/  FADD R52, R52, R57 ;  /* 0x0000003934347221 */ /* 0x000fe20000000000 */
[----:B------:R-:W-:-:S02]  /*1660*/  SHF.L.U32 R36, R36, 0x10, RZ ;  /* 0x0000001024247819 */ /* 0x000fc400000006ff */
[----:B------:R-:W-:Y:S02]  /*1670*/  SHF.L.U32 R57, R40, 0x10, RZ ;  /* 0x0000001028397819 */ /* 0x000fe400000006ff */
[----:B------:R-:W-:Y:S02]  /*1680*/  SEL R37, R37, RZ, P5 ;  /* 0x000000ff25257207 */ /* 0x000fe40002800000 */
[----:B------:R-:W-:Y:S01]  /*1690*/  SEL R41, R41, RZ, P5 ;  /* 0x000000ff29297207 */ /* 0x000fe20002800000 */
[----:B0-----:R-:W-:Y:S01]  /*16a0*/  FADD R54, R36, R57 ;  /* 0x0000003924367221 */ /* 0x001fe20000000000 */
[----:B------:R-:W-:Y:S02]  /*16b0*/  SHF.L.U32 R55, R37, 0x10, RZ ;  /* 0x0000001025377819 */ /* 0x000fe400000006ff */
[----:B------:R-:W-:Y:S02]  /*16c0*/  SHF.L.U32 R36, R41, 0x10, RZ ;  /* 0x0000001029247819 */ /* 0x000fe400000006ff */
[----:B------:R-:W-:-:S02]  /*16d0*/  PRMT R37, R37, 0x7632, R37 ;  /* 0x0000763225257816 */ /* 0x000fc40000000025 */
[----:B------:R-:W-:Y:S01]  /*16e0*/  PRMT R41, R41, 0x7632, R41 ;  /* 0x0000763229297816 */ /* 0x000fe20000000029 */
[----:B------:R-:W-:Y:S01]  /*16f0*/  FADD R55, R55, R36 ;  /* 0x0000002437377221 */ /* 0x000fe20000000000 */
[----:B------:R-:W-:Y:S02]  /*1700*/  SHF.L.U32 R37, R37, 0x10, RZ ;  /* 0x0000001025257819 */ /* 0x000fe400000006ff */
[----:B------:R-:W-:Y:S02]  /*1710*/  SHF.L.U32 R36, R41, 0x10, RZ ;  /* 0x0000001029247819 */ /* 0x000fe400000006ff */
[----:B------:R-:W-:Y:S02]  /*1720*/  SEL R39, R39, RZ, P5 ;  /* 0x000000ff27277207 */ /* 0x000fe40002800000 */
[----:B------:R-:W-:Y:S02]  /*1730*/  SEL R43, R43, RZ, P5 ;  /* 0x000000ff2b2b7207 */ /* 0x000fe40002800000 */
[----:B------:R-:W-:-:S02]  /*1740*/  SEL R38, R38, RZ, P5 ;  /* 0x000000ff26267207 */ /* 0x000fc40002800000 */
[----:B------:R-:W-:Y:S01]  /*1750*/  SEL R42, R42, RZ, P5 ;  /* 0x000000ff2a2a7207 */ /* 0x000fe20002800000 */
[----:B------:R-:W-:Y:S01]  /*1760*/  FADD R57, R37, R36 ;  /* 0x0000002425397221 */ /* 0x000fe20000000000 */
[----:B------:R-:W-:Y:S02]  /*1770*/  SHF.L.U32 R41, R39, 0x10, RZ ;  /* 0x0000001027297819 */ /* 0x000fe400000006ff */
[----:B------:R-:W-:Y:S02]  /*1780*/  SHF.L.U32 R36, R43, 0x10, RZ ;  /* 0x000000102b247819 */ /* 0x000fe400000006ff */
[----:B------:R-:W-:Y:S02]  /*1790*/  SHF.L.U32 R40, R38, 0x10, RZ ;  /* 0x0000001026287819 */ /* 0x000fe400000006ff */
[----:B------:R-:W-:Y:S02]  /*17a0*/  SHF.L.U32 R37, R42, 0x10, RZ ;  /* 0x000000102a257819 */ /* 0x000fe400000006ff */
[----:B------:R-:W-:-:S02]  /*17b0*/  PRMT R38, R38, 0x7632, R38 ;  /* 0x0000763226267816 */ /* 0x000fc40000000026 */
[----:B------:R-:W-:Y:S02]  /*17c0*/  PRMT R42, R42, 0x7632, R42 ;  /* 0x000076322a2a7816 */ /* 0x000fe4000000002a */
[----:B------:R-:W-:Y:S02]  /*17d0*/  PRMT R39, R39, 0x7632, R39 ;  /* 0x0000763227277816 */ /* 0x000fe40000000027 */
[----:B------:R-:W-:Y:S01]  /*17e0*/  PRMT R43, R43, 0x7632, R43 ;  /* 0x000076322b2b7816 */ /* 0x000fe2000000002b */
[----:B------:R-:W-:Y:S01]  /*17f0*/  FADD R41, R41, R36 ;  /* 0x0000002429297221 */ /* 0x000fe20000000000 */
[----:B------:R-:W-:Y:S02]  /*1800*/  SHF.L.U32 R38, R38, 0x10, RZ ;  /* 0x0000001026267819 */ /* 0x000fe400000006ff */
[----:B------:R-:W-:Y:S02]  /*1810*/  SHF.L.U32 R59, R42, 0x10, RZ ;  /* 0x000000102a3b7819 */ /* 0x000fe400000006ff */
[----:B------:R-:W-:-:S02]  /*1820*/  SHF.L.U32 R39, R39, 0x10, RZ ;  /* 0x0000001027277819 */ /* 0x000fc400000006ff */
[----:B------:R-:W-:Y:S02]  /*1830*/  SHF.L.U32 R36, R43, 0x10, RZ ;  /* 0x000000102b247819 */ /* 0x000fe400000006ff */
[----:B-----5:R-:W-:Y:S02]  /*1840*/  SEL R32, R32, RZ, !P1 ;  /* 0x000000ff20207207 */ /* 0x020fe40004800000 */
[----:B------:R-:W-:Y:S01]  /*1850*/  IADD3 R42, P2, R58, c[0x0][0x190], RZ ;  /* 0x000064003a2a7a10 */ /* 0x000fe20007f5e0ff */
[----:B------:R-:W-:Y:S01]  /*1860*/  FADD R40, R40, R37 ;  /* 0x0000002528287221 */ /* 0x000fe20000000000 */
[----:B------:R-:W-:Y:S01]  /*1870*/  FADD R59, R38, R59 ;  /* 0x0000003b263b7221 */ /* 0x000fe20000000000 */
[----:B------:R-:W-:Y:S01]  /*1880*/  FADD R58, R39, R36 ;  /* 0x00000024273a7221 */ /* 0x000fe20000000000 */
[----:B-1----:R-:W-:Y:S01]  /*1890*/  FADD R61, R32, 1 ;  /* 0x3f800000203d7421 */ /* 0x002fe20000000000 */
[----:B------:R-:W-:Y:S01]  /*18a0*/  CS2R R36, SRZ ;  /* 0x0000000000247805 */ /* 0x000fe2000001ff00 */
[----:B------:R-:W-:Y:S01]  /*18b0*/  CS2R R38, SRZ ;  /* 0x0000000000267805 */ /* 0x000fe2000001ff00 */
[----:B------:R-:W-:-:S02]  /*18c0*/  SEL R32, R34, RZ, !P1 ;  /* 0x000000ff22207207 */ /* 0x000fc40004800000 */
[----:B------:R-:W-:-:S03]  /*18d0*/  IADD3.X R43, R56, c[0x0][0x194], RZ, P2, !PT ;  /* 0x00006500382b7a10 */ /* 0x000fc600017fe4ff */
[----:B------:R-:W-:Y:S02]  /*18e0*/  FADD R32, R32, 1 ;  /* 0x3f80000020207421 */ /* 0x000fe40000000000 */
[----:B------:R0:W2:Y:S01]  /*18f0*/  @!P1 LDG.E.EL.128 R36, [R42.64+0x10] ;  /* 0x000010082a249981 */ /* 0x0000a2000c2e1d00 */
[----:B------:R-:W-:Y:S01]  /*1900*/  FMUL R34, R40, R61 ;  /* 0x0000003d28227220 */ /* 0x000fe20000400000 */
[----:B------:R-:W-:Y:S01]  /*1910*/  FMUL R32, R41, R32 ;  /* 0x0000002029207220 */ /* 0x000fe20000400000 */
[----:B------:R-:W-:Y:S01]  /*1920*/  IMAD.WIDE R60, R53, R46, c[0x0][0x160] ;  /* 0x00005800353c7625 */ /* 0x000fe200078e022e */
[----:B------:R-:W-:Y:S01]  /*1930*/  CS2R R40, SRZ ;  /* 0x0000000000287805 */ /* 0x000fe2000001ff00 */
[----:B0-----:R-:W-:-:S06]  /*1940*/  CS2R R42, SRZ ;  /* 0x00000000002a7805 */ /* 0x001fcc000001ff00 */
[----:B------:R-:W3:Y:S01]  /*1950*/  @P5 LDG.E.EL.128 R40, [R60.64] ;  /* 0x000000083c285981 */ /* 0x000ee2000c2e1d00 */
[----:B------:R-:W-:Y:S02]  /*1960*/  SEL R33, R33, RZ, !P1 ;  /* 0x000000ff21217207 */ /* 0x000fe40004800000 */
[----:B------:R-:W-:Y:S02]  /*1970*/  SEL R35, R35, RZ, !P1 ;  /* 0x000000ff23237207 */ /* 0x000fe40004800000 */
[----:B----4-:R-:W-:Y:S01]  /*1980*/  SEL R8, R8, RZ, !P1 ;  /* 0x000000ff08087207 */ /* 0x010fe20004800000 */
[----:B------:R-:W-:Y:S01]  /*1990*/  FADD R56, R33, 1 ;  /* 0x3f80000021387421 */ /* 0x000fe20000000000 */
[----:B------:R-:W-:Y:S01]  /*19a0*/  SEL R33, R11, RZ, !P1 ;  /* 0x000000ff0b217207 */ /* 0x000fe20004800000 */
[----:B------:R-:W-:Y:S01]  /*19b0*/  FADD R35, R35, 1 ;  /* 0x3f80000023237421 */ /* 0x000fe20000000000 */
[----:B------:R-:W-:Y:S01]  /*19c0*/  SEL R10, R10, RZ, !P1 ;  /* 0x000000ff0a0a7207 */ /* 0x000fe20004800000 */
[----:B------:R-:W-:Y:S01]  /*19d0*/  FADD R11, R8, 1 ;  /* 0x3f800000080b7421 */ /* 0x000fe20000000000 */
[----:B------:R-:W-:Y:S01]  /*19e0*/  SEL R12, R12, RZ, P5 ;  /* 0x000000ff0c0c7207 */ /* 0x000fe20002800000 */
[----:B------:R-:W-:Y:S01]  /*19f0*/  FMUL R53, R58, R35 ;  /* 0x000000233a357220 */ /* 0x000fe20000400000 */
[----:B------:R-:W-:Y:S01]  /*1a00*/  SEL R35, R30, RZ, !P1 ;  /* 0x000000ff1e237207 */ /* 0x000fe20004800000 */
[----:B------:R-:W-:Y:S01]  /*1a10*/  FMUL R8, R52, R11 ;  /* 0x0000000b34087220 */ /* 0x000fe20000400000 */
[----:B------:R-:W-:Y:S01]  /*1a20*/  FADD R58, R10, 1 ;  /* 0x3f8000000a3a7421 */ /* 0x000fe20000000000 */
[----:B------:R-:W-:-:S02]  /*1a30*/  SEL R28, R28, RZ, !P1 ;  /* 0x000000ff1c1c7207 */ /* 0x000fc40004800000 */
[----:B------:R-:W-:Y:S02]  /*1a40*/  SEL R11, R16, RZ, P5 ;  /* 0x000000ff100b7207 */ /* 0x000fe40002800000 */
[----:B------:R-:W-:Y:S02]  /*1a50*/  SHF.L.U32 R30, R12, 0x10, RZ ;  /* 0x000000100c1e7819 */ /* 0x000fe400000006ff */
[----:B------:R-:W-:Y:S01]  /*1a60*/  SEL R13, R13, RZ, P5 ;  /* 0x000000ff0d0d7207 */ /* 0x000fe20002800000 */
[----:B------:R-:W-:Y:S01]  /*1a70*/  FADD R10, R33, 1 ;  /* 0x3f800000210a7421 */ /* 0x000fe20000000000 */
[----:B------:R-:W-:Y:S01]  /*1a80*/  FMUL R55, R55, R58 ;  /* 0x0000003a37377220 */ /* 0x000fe20000400000 */
[----:B------:R-:W-:Y:S01]  /*1a90*/  FADD R33, R28, 1 ;  /* 0x3f8000001c217421 */ /* 0x000fe20000000000 */
[----:B------:R-:W-:Y:S01]  /*1aa0*/  FMUL R11, R11, 48 ;  /* 0x424000000b0b7820 */ /* 0x000fe20000400000 */
[----:B------:R-:W-:Y:S01]  /*1ab0*/  FMUL R16, R30, UR4 ;  /* 0x000000041e107c20 */ /* 0x000fe20008400000 */
[----:B------:R-:W-:-:S02]  /*1ac0*/  SEL R58, R29, RZ, !P1 ;  /* 0x000000ff1d3a7207 */ /* 0x000fc40004800000 */
[----:B------:R-:W-:Y:S02]  /*1ad0*/  SEL R52, R31, RZ, !P1 ;  /* 0x000000ff1f347207 */ /* 0x000fe40004800000 */
[----:B------:R-:W-:Y:S02]  /*1ae0*/  PRMT R29, R13, 0x7632, R29 ;  /* 0x000076320d1d7816 */ /* 0x000fe4000000001d */
[----:B------:R-:W-:Y:S01]  /*1af0*/  PRMT R31, R12, 0x7632, R31 ;  /* 0x000076320c1f7816 */ /* 0x000fe2000000001f */
[----:B------:R-:W-:Y:S01]  /*1b00*/  FFMA R11, R16, R33, R11 ;  /* 0x00000021100b7223 */ /* 0x000fe2000000000b */
[----:B------:R-:W-:Y:S02]  /*1b10*/  SEL R17, R17, RZ, P5 ;  /* 0x000000ff11117207 */ /* 0x000fe40002800000 */
[----:B------:R-:W-:Y:S02]  /*1b20*/  SEL R16, R19, RZ, P5 ;  /* 0x000000ff13107207 */ /* 0x000fe40002800000 */
[----:B------:R-:W-:-:S02]  /*1b30*/  SHF.L.U32 R29, R29, 0x10, RZ ;  /* 0x000000101d1d7819 */ /* 0x000fc400000006ff */
[----:B------:R-:W-:Y:S02]  /*1b40*/  SHF.L.U32 R31, R31, 0x10, RZ ;  /* 0x000000101f1f7819 */ /* 0x000fe400000006ff */
[----:B------:R-:W-:Y:S01]  /*1b50*/  SEL R26, R26, RZ, P5 ;  /* 0x000000ff1a1a7207 */ /* 0x000fe20002800000 */
[----:B------:R-:W-:Y:S01]  /*1b60*/  FADD R52, R52, 1 ;  /* 0x3f80000034347421 */ /* 0x000fe20000000000 */
[----:B------:R-:W-:Y:S01]  /*1b70*/  SHF.L.U32 R28, R13, 0x10, RZ ;  /* 0x000000100d1c7819 */ /* 0x000fe200000006ff */
[----:B------:R-:W-:Y:S01]  /*1b80*/  FMUL R12, R17, 48 ;  /* 0x42400000110c7820 */ /* 0x000fe20000400000 */
[----:B------:R-:W-:Y:S01]  /*1b90*/  SEL R14, R14, RZ, P5 ;  /* 0x000000ff0e0e7207 */ /* 0x000fe20002800000 */
[----:B------:R-:W-:Y:S01]  /*1ba0*/  FMUL R16, R16, 48 ;  /* 0x4240000010107820 */ /* 0x000fe20000400000 */
[----:B------:R-:W-:Y:S01]  /*1bb0*/  FMUL R13, R29, UR4 ;  /* 0x000000041d0d7c20 */ /* 0x000fe20008400000 */
[----:B------:R-:W-:Y:S01]  /*1bc0*/  SEL R19, R9, RZ, !P1 ;  /* 0x000000ff09137207 */ /* 0x000fe20004800000 */
[----:B------:R-:W-:Y:S01]  /*1bd0*/  FADD R58, R58, 1 ;  /* 0x3f8000003a3a7421 */ /* 0x000fe20000000000 */
[----:B------:R-:W-:Y:S01]  /*1be0*/  FMUL R17, R31, UR4 ;  /* 0x000000041f117c20 */ /* 0x000fe20008400000 */
[----:B------:R-:W-:Y:S01]  /*1bf0*/  SEL R15, R15, RZ, P5 ;  /* 0x000000ff0f0f7207 */ /* 0x000fe20002800000 */
[--C-:B------:R-:W-:Y:S01]  /*1c00*/  FFMA R55, R55, UR5, R26.reuse ;  /* 0x0000000537377c23 */ /* 0x100fe2000800001a */
[----:B------:R-:W-:Y:S01]  /*1c10*/  PRMT R26, R14, 0x7632, R26 ;  /* 0x000076320e1a7816 */ /* 0x000fe2000000001a */
[----:B------:R-:W-:Y:S01]  /*1c20*/  FFMA R13, R13, R52, R16 ;  /* 0x000000340d0d7223 */ /* 0x000fe20000000010 */
[----:B------:R-:W-:Y:S01]  /*1c30*/  FFMA R12, R17, R58, R12 ;  /* 0x0000003a110c7223 */ /* 0x000fe2000000000c */
[----:B------:R-:W-:Y:S01]  /*1c40*/  SEL R16, R27, RZ, P5 ;  /* 0x000000ff1b107207 */ /* 0x000fe20002800000 */
[----:B------:R-:W-:Y:S01]  /*1c50*/  FADD R19, R19, 1 ;  /* 0x3f80000013137421 */ /* 0x000fe20000000000 */
[----:B------:R-:W-:-:S02]  /*1c60*/  SEL R22, R22, RZ, P5 ;  /* 0x000000ff16167207 */ /* 0x000fc40002800000 */
[----:B------:R-:W-:Y:S02]  /*1c70*/  SEL R18, R18, RZ, P5 ;  /* 0x000000ff12127207 */ /* 0x000fe40002800000 */
[----:B------:R-:W-:Y:S01]  /*1c80*/  SEL R17, R24, RZ, P5 ;  /* 0x000000ff18117207 */ /* 0x000fe20002800000 */
[----:B------:R-:W-:Y:S01]  /*1c90*/  IMAD.U32 R24, R15, 0x10000, RZ ;  /* 0x000100000f187824 */ /* 0x000fe200078e00ff */
[----:B------:R-:W-:Y:S02]  /*1ca0*/  SEL R21, R21, RZ, P5 ;  /* 0x000000ff15157207 */ /* 0x000fe40002800000 */
[----:B------:R-:W-:Y:S01]  /*1cb0*/  SHF.L.U32 R26, R26, 0x10, RZ ;  /* 0x000000101a1a7819 */ /* 0x000fe200000006ff */
[----:B------:R-:W-:Y:S01]  /*1cc0*/  FMUL R54, R54, R19 ;  /* 0x0000001336367220 */ /* 0x000fe20000400000 */
[----:B------:R-:W-:Y:S01]  /*1cd0*/  SEL R9, R25, RZ, P5 ;  /* 0x000000ff19097207 */ /* 0x000fe20002800000 */
[----:B------:R-:W-:Y:S01]  /*1ce0*/  FMUL R56, R59, R56 ;  /* 0x000000383b387220 */ /* 0x000fe20000400000 */
[----:B------:R-:W-:Y:S01]  /*1cf0*/  PRMT R25, R15, 0x7632, R25 ;  /* 0x000076320f197816 */ /* 0x000fe20000000019 */
[----:B------:R-:W-:Y:S01]  /*1d00*/  FMUL R19, R22, 48 ;  /* 0x4240000016137820 */ /* 0x000fe20000400000 */
[----:B------:R-:W-:Y:S01]  /*1d10*/  FMUL R59, R18, 48 ;  /* 0x42400000123b7820 */ /* 0x000fe20000400000 */
[----:B------:R-:W-:Y:S01]  /*1d20*/  SEL R23, R23, RZ, P5 ;  /* 0x000000ff17177207 */ /* 0x000fe20002800000 */
[----:B------:R-:W-:Y:S01]  /*1d30*/  FFMA R8, R8, UR5, R17 ;  /* 0x0000000508087c23 */ /* 0x000fe20008000011 */
[----:B------:R-:W-:Y:S01]  /*1d40*/  FMUL R22, R24, UR4 ;  /* 0x0000000418167c20 */ /* 0x000fe20008400000 */
[----:B------:R-:W-:Y:S01]  /*1d50*/  SEL R20, R20, RZ, P5 ;  /* 0x000000ff14147207 */ /* 0x000fe20002800000 */
[----:B------:R-:W-:Y:S01]  /*1d60*/  FMUL R21, R21, 48 ;  /* 0x4240000015157820 */ /* 0x000fe20000400000 */
[----:B------:R-:W-:Y:S01]  /*1d70*/  FMUL R18, R26, UR4 ;  /* 0x000000041a127c20 */ /* 0x000fe20008400000 */
[----:B------:R-:W-:Y:S01]  /*1d80*/  SHF.L.U32 R25, R25, 0x10, RZ ;  /* 0x0000001019197819 */ /* 0x000fe200000006ff */
[----:B------:R-:W-:Y:S01]  /*1d90*/  FFMA R9, R54, UR5, R9 ;  /* 0x0000000536097c23 */ /* 0x000fe20008000009 */
[----:B------:R-:W-:Y:S01]  /*1da0*/  FMUL R54, R23, 48 ;  /* 0x4240000017367820 */ /* 0x000fe20000400000 */
[----:B------:R-:W-:Y:S01]  /*1db0*/  FMUL R57, R57, R10 ;  /* 0x0000000a39397220 */ /* 0x000fe20000400000 */
[----:B------:R-:W-:Y:S01]  /*1dc0*/  FADD R35, R35, 1 ;  /* 0x3f80000023237421 */ /* 0x000fe20000000000 */
[----:B------:R-:W-:Y:S01]  /*1dd0*/  FMUL R10, R28, UR4 ;  /* 0x000000041c0a7c20 */ /* 0x000fe20008400000 */
[----:B------:R-:W-:Y:S01]  /*1de0*/  FMUL R15, R25, UR4 ;  /* 0x00000004190f7c20 */ /* 0x000fe20008400000 */
[----:B------:R-:W-:Y:S01]  /*1df0*/  FFMA R16, R57, UR5, R16 ;  /* 0x0000000539107c23 */ /* 0x000fe20008000010 */
[----:B------:R-:W-:Y:S01]  /*1e00*/  FFMA R9, R12, UR7, R9 ;  /* 0x000000070c097c23 */ /* 0x000fe20008000009 */
[----:B------:R-:W-:Y:S01]  /*1e10*/  FFMA R10, R10, R35, R59 ;  /* 0x000000230a0a7223 */ /* 0x000fe2000000003b */
[----:B------:R-:W-:Y:S01]  /*1e20*/  FFMA R8, R11, UR7, R8 ;  /* 0x000000070b087c23 */ /* 0x000fe20008000008 */
[----:B------:R-:W-:Y:S01]  /*1e30*/  FFMA R16, R13, UR7, R16 ;  /* 0x000000070d107c23 */ /* 0x000fe20008000010 */
[----:B------:R-:W-:Y:S01]  /*1e40*/  FFMA R9, R12, UR7, R9 ;  /* 0x000000070c097c23 */ /* 0x000fe20008000009 */
[----:B------:R-:W-:Y:S01]  /*1e50*/  FFMA R55, R10, UR7, R55 ;  /* 0x000000070a377c23 */ /* 0x000fe20008000037 */
[----:B------:R-:W-:Y:S01]  /*1e60*/  FFMA R8, R11, UR7, R8 ;  /* 0x000000070b087c23 */ /* 0x000fe20008000008 */
[----:B------:R-:W-:-:S02]  /*1e70*/  FFMA R11, R13, UR7, R16 ;  /* 0x000000070d0b7c23 */ /* 0x000fc40008000010 */
[----:B------:R-:W-:Y:S01]  /*1e80*/  FFMA R10, R10, UR7, R55 ;  /* 0x000000070a0a7c23 */ /* 0x000fe20008000037 */
[----:B------:R-:W-:Y:S06]  /*1e90*/  BAR.SYNC 0x0 ;  /* 0x0000000000007b1d */ /* 0x000fec0000000000 */
[----:B------:R0:W-:Y:S01]  /*1ea0*/  STS.128 [R4], R8 ;  /* 0x0000000804007388 */ /* 0x0001e20000000c00 */
[----:B------:R-:W-:-:S04]  /*1eb0*/  FMUL R52, R52, R11 ;  /* 0x0000000b34347220 */ /* 0x000fc80000400000 */
[----:B------:R-:W-:Y:S01]  /*1ec0*/  FMUL R52, R29, R52 ;  /* 0x000000341d347220 */ /* 0x000fe20000400000 */
[----:B------:R-:W-:Y:S01]  /*1ed0*/  FMUL R33, R33, R8 ;  /* 0x0000000821217220 */ /* 0x000fe20000400000 */
[----:B------:R-:W-:Y:S01]  /*1ee0*/  FMUL R58, R58, R9 ;  /* 0x000000093a3a7220 */ /* 0x000fe20000400000 */
[----:B------:R-:W-:Y:S01]  /*1ef0*/  PLOP3.LUT P2, PT, PT, PT, UP1, 0x40, 0x0 ;  /* 0x000000000000781c */ /* 0x000fe20003f4e818 */
[----:B------:R-:W-:Y:S01]  /*1f00*/  FMUL R35, R35, R10 ;  /* 0x0000000a23237220 */ /* 0x000fe20000400000 */
[----:B0-----:R-:W-:Y:S02]  /*1f10*/  LOP3.LUT R8, R47, UR6, RZ, 0xfc, !PT ;  /* 0x000000062f087c12 */ /* 0x001fe4000f8efcff */
[----:B------:R-:W-:Y:S02]  /*1f20*/  MOV R11, UR10 ;  /* 0x0000000a000b7c02 */ /* 0x000fe40008000f00 */
[----:B------:R-:W-:Y:S02]  /*1f30*/  FSEL R9, R52, -RZ, P5 ;  /* 0x800000ff34097208 */ /* 0x000fe40002800000 */
[----:B------:R-:W-:Y:S01]  /*1f40*/  ISETP.LT.U32.AND P2, PT, R8, 0x900, P2 ;  /* 0x000009000800780c */ /* 0x000fe20001741070 */
[----:B------:R-:W-:-:S02]  /*1f50*/  IMAD R11, R11, 0x900, R8 ;  /* 0x000009000b0b7824 */ /* 0x000fc400078e0208 */
[----:B------:R-:W-:Y:S01]  /*1f60*/  FADD R0, R9, R0 ;  /* 0x0000000009007221 */ /* 0x000fe20000000000 */
[----:B------:R-:W-:Y:S01]  /*1f70*/  FMUL R35, R28, R35 ;  /* 0x000000231c237220 */ /* 0x000fe20000400000 */
[----:B------:R-:W-:-:S04]  /*1f80*/  FMUL R33, R30, R33 ;  /* 0x000000211e217220 */ /* 0x000fc80000400000 */
[----:B------:R-:W-:Y:S01]  /*1f90*/  FSEL R10, R35, -RZ, P5 ;  /* 0x800000ff230a7208 */ /* 0x000fe20002800000 */
[----:B------:R-:W-:-:S04]  /*1fa0*/  FMUL R58, R31, R58 ;  /* 0x0000003a1f3a7220 */ /* 0x000fc80000400000 */
[----:B------:R-:W-:Y:S01]  /*1fb0*/  FADD R3, R10, R3 ;  /* 0x000000030a037221 */ /* 0x000fe20000000000 */
[----:B------:R-:W-:Y:S01]  /*1fc0*/  IMAD.WIDE R10, R11, R46, c[0x0][0x160] ;  /* 0x000058000b0a7625 */ /* 0x000fe200078e022e */
[----:B------:R-:W-:Y:S02]  /*1fd0*/  FSEL R33, R33, -RZ, P5 ;  /* 0x800000ff21217208 */ /* 0x000fe40002800000 */
[----:B------:R-:W-:-:S03]  /*1fe0*/  FSEL R58, R58, -RZ, P5 ;  /* 0x800000ff3a3a7208 */ /* 0x000fc60002800000 */
[----:B------:R-:W-:Y:S02]  /*1ff0*/  FADD R2, R33, R2 ;  /* 0x0000000221027221 */ /* 0x000fe40000000000 */
[----:B------:R-:W-:Y:S01]  /*2000*/  FADD R45, R58, R45 ;  /* 0x0000002d3a2d7221 */ /* 0x000fe20000000000 */
[----:B--2---:R-:W-:Y:S02]  /*2010*/  SEL R37, R37, RZ, !P1 ;  /* 0x000000ff25257207 */ /* 0x004fe40004800000 */
[----:B------:R-:W-:Y:S02]  /*2020*/  SEL R27, R38, RZ, !P1 ;  /* 0x000000ff261b7207 */ /* 0x000fe40004800000 */
[----:B------:R-:W-:Y:S01]  /*2030*/  SEL R17, R36, RZ, !P1 ;  /* 0x000000ff24117207 */ /* 0x000fe20004800000 */
[----:B------:R-:W-:Y:S01]  /*2040*/  FADD R38, R37, 1 ;  /* 0x3f80000025267421 */ /* 0x000fe20000000000 */
[----:B------:R-:W-:Y:S01]  /*2050*/  SHF.L.U32 R37, R14, 0x10, RZ ;  /* 0x000000100e257819 */ /* 0x000fe200000006ff */
[----:B------:R-:W-:Y:S01]  /*2060*/  FADD R27, R27, 1 ;  /* 0x3f8000001b1b7421 */ /* 0x000fe20000000000 */
[----:B------:R-:W-:Y:S01]  /*2070*/  SEL R36, R39, RZ, !P1 ;  /* 0x000000ff27247207 */ /* 0x000fe20004800000 */
[----:B------:R-:W-:-:S02]  /*2080*/  FFMA R21, R18, R38, R21 ;  /* 0x0000002612157223 */ /* 0x000fc40000000015 */
[----:B------:R-:W-:Y:S01]  /*2090*/  FFMA R14, R22, R27, R19 ;  /* 0x0000001b160e7223 */ /* 0x000fe20000000013 */
[----:B------:R-:W-:Y:S01]  /*20a0*/  FMUL R19, R20, 48 ;  /* 0x4240000014137820 */ /* 0x000fe20000400000 */
[----:B------:R-:W-:Y:S01]  /*20b0*/  FMUL R18, R37, UR4 ;  /* 0x0000000425127c20 */ /* 0x000fe20008400000 */
[----:B------:R-:W-:Y:S01]  /*20c0*/  FADD R39, R17, 1 ;  /* 0x3f80000011277421 */ /* 0x000fe20000000000 */
[----:B---3--:R-:W-:Y:S01]  /*20d0*/  SEL R22, R43, RZ, P5 ;  /* 0x000000ff2b167207 */ /* 0x008fe20002800000 */
[----:B------:R-:W-:Y:S01]  /*20e0*/  FADD R36, R36, 1 ;  /* 0x3f80000024247421 */ /* 0x000fe20000000000 */
[----:B------:R-:W-:Y:S02]  /*20f0*/  SEL R43, R42, RZ, P5 ;  /* 0x000000ff2a2b7207 */ /* 0x000fe40002800000 */
[----:B------:R-:W-:Y:S02]  /*2100*/  SEL R41, R41, RZ, P5 ;  /* 0x000000ff29297207 */ /* 0x000fe40002800000 */
[----:B------:R-:W-:Y:S01]  /*2110*/  SEL R23, R40, RZ, P5 ;  /* 0x000000ff28177207 */ /* 0x000fe20002800000 */
[----:B------:R-:W-:Y:S01]  /*2120*/  FFMA R17, R18, R39, R19 ;  /* 0x0000002712117223 */ /* 0x000fe20000000013 */
[----:B------:R-:W-:Y:S01]  /*2130*/  FFMA R15, R15, R36, R54 ;  /* 0x000000240f0f7223 */ /* 0x000fe20000000036 */
[----:B------:R-:W-:Y:S01]  /*2140*/  FFMA R18, R53, UR5, R22 ;  /* 0x0000000535127c23 */ /* 0x000fe20008000016 */
[----:B------:R-:W-:Y:S01]  /*2150*/  FFMA R19, R32, UR5, R43 ;  /* 0x0000000520137c23 */ /* 0x000fe2000800002b */
[----:B------:R-:W-:Y:S01]  /*2160*/  FFMA R56, R56, UR5, R41 ;  /* 0x0000000538387c23 */ /* 0x000fe20008000029 */
[----:B------:R-:W-:Y:S01]  /*2170*/  FFMA R34, R34, UR5, R23 ;  /* 0x0000000522227c23 */ /* 0x000fe20008000017 */
[----:B------:R-:W-:Y:S01]  /*2180*/  FFMA R18, R15, UR7, R18 ;  /* 0x000000070f127c23 */ /* 0x000fe20008000012 */
[C---:B------:R-:W-:Y:S01]  /*2190*/  FFMA R19, R14.reuse, UR7, R19 ;  /* 0x000000070e137c23 */ /* 0x040fe20008000013 */
[----:B------:R-:W-:Y:S01]  /*21a0*/  FFMA R56, R21, UR7, R56 ;  /* 0x0000000715387c23 */ /* 0x000fe20008000038 */
[----:B------:R-:W-:Y:S01]  /*21b0*/  FFMA R12, R17, UR7, R34 ;  /* 0x00000007110c7c23 */ /* 0x000fe20008000022 */
[----:B------:R-:W-:Y:S01]  /*21c0*/  FFMA R15, R15, UR7, R18 ;  /* 0x000000070f0f7c23 */ /* 0x000fe20008000012 */
[----:B------:R-:W-:Y:S01]  /*21d0*/  FFMA R14, R14, UR7, R19 ;  /* 0x000000070e0e7c23 */ /* 0x000fe20008000013 */
[----:B------:R-:W-:Y:S01]  /*21e0*/  FFMA R13, R21, UR7, R56 ;  /* 0x00000007150d7c23 */ /* 0x000fe20008000038 */
[----:B------:R-:W-:-:S05]  /*21f0*/  FFMA R12, R17, UR7, R12 ;  /* 0x00000007110c7c23 */ /* 0x000fca000800000c */
[----:B------:R-:W-:Y:S04]  /*2200*/  STS.128 [R4+0x10], R12 ;  /* 0x0000100c04007388 */ /* 0x000fe80000000c00 */
[----:B------:R-:W-:Y:S06]  /*2210*/  BAR.SYNC 0x0 ;  /* 0x0000000000007b1d */ /* 0x000fec0000000000 */
[----:B------:R-:W0:Y:S04]  /*2220*/  LDS.128 R16, [R51.X16] ;  /* 0x0000000033107984 */ /* 0x000e28000000cc00 */
[----:B------:R-:W1:Y:S01]  /*2230*/  LDS.128 R20, [R51.X16+0x1000] ;  /* 0x0010000033147984 */ /* 0x000e62000000cc00 */
[----:B------:R-:W-:-:S02]  /*2240*/  LOP3.LUT R32, R48, UR6, RZ, 0xfc, !PT ;  /* 0x0000000630207c12 */ /* 0x000fc4000f8efcff */
[----:B------:R-:W-:Y:S02]  /*2250*/  PLOP3.LUT P1, PT, PT, PT, UP1, 0x40, 0x0 ;  /* 0x000000000000781c */ /* 0x000fe40003f2e818 */
[----:B------:R-:W-:Y:S02]  /*2260*/  MOV R41, UR10 ;  /* 0x0000000a00297c02 */ /* 0x000fe40008000f00 */
[----:B------:R-:W-:-:S03]  /*2270*/  ISETP.LT.U32.AND P1, PT, R32, 0x900, P1 ;  /* 0x000009002000780c */ /* 0x000fc60000f21070 */
[----:B------:R-:W-:-:S04]  /*2280*/  IMAD R41, R41, 0x900, R32 ;  /* 0x0000090029297824 */ /* 0x000fc800078e0220 */
[----:B------:R-:W-:Y:S01]  /*2290*/  IMAD.WIDE R8, R41, R46, c[0x0][0x160] ;  /* 0x0000580029087625 */ /* 0x000fe200078e022e */
[----:B------:R-:W-:Y:S01]  /*22a0*/  FMUL R13, R38, R13 ;  /* 0x0000000d260d7220 */ /* 0x000fe20000400000 */
[----:B------:R-:W-:Y:S01]  /*22b0*/  FMUL R27, R27, R14 ;  /* 0x0000000e1b1b7220 */ /* 0x000fe20000400000 */
[----:B------:R-:W-:Y:S01]  /*22c0*/  FMUL R36, R36, R15 ;  /* 0x0000000f24247220 */ /* 0x000fe20000400000 */
[----:B------:R-:W-:Y:S01]  /*22d0*/  FMUL R12, R39, R12 ;  /* 0x0000000c270c7220 */ /* 0x000fe20000400000 */
[----:B------:R-:W-:Y:S01]  /*22e0*/  FMUL R13, R26, R13 ;  /* 0x0000000d1a0d7220 */ /* 0x000fe20000400000 */
[----:B------:R-:W-:Y:S01]  /*22f0*/  FMUL R27, R24, R27 ;  /* 0x0000001b181b7220 */ /* 0x000fe20000400000 */
[----:B------:R-:W-:Y:S01]  /*2300*/  FMUL R36, R25, R36 ;  /* 0x0000002419247220 */ /* 0x000fe20000400000 */
[----:B------:R-:W-:Y:S02]  /*2310*/  FMUL R12, R37, R12 ;  /* 0x0000000c250c7220 */ /* 0x000fe40000400000 */
[----:B------:R-:W-:Y:S01]  /*2320*/  FSEL R13, R13, -RZ, P5 ;  /* 0x800000ff0d0d7208 */ /* 0x000fe20002800000 */
[----:B0-----:R0:W-:Y:S01]  /*2330*/  @P1 STG.E.128 [R8.64], R16 ;  /* 0x0000001008001986 */ /* 0x0011e2000c101d08 */
[----:B------:R-:W-:-:S02]  /*2340*/  PLOP3.LUT P1, PT, PT, PT, UP0, 0x80, 0x0 ;  /* 0x000000000000781c */ /* 0x000fc40003f2f008 */
[----:B------:R-:W-:Y:S02]  /*2350*/  FSEL R36, R36, -RZ, P5 ;  /* 0x800000ff24247208 */ /* 0x000fe40002800000 */
[----:B------:R-:W-:Y:S02]  /*2360*/  FSEL R27, R27, -RZ, P5 ;  /* 0x800000ff1b1b7208 */ /* 0x000fe40002800000 */
[----:B------:R-:W-:Y:S01]  /*2370*/  FSEL R12, R12, -RZ, P5 ;  /* 0x800000ff0c0c7208 */ /* 0x000fe20002800000 */
[----:B-1----:R0:W-:Y:S01]  /*2380*/  @P2 STG.E.128 [R10.64], R20 ;  /* 0x000000140a002986 */ /* 0x0021e2000c101d08 */
[----:B------:R-:W-:Y:S02]  /*2390*/  UPLOP3.LUT UP0, UPT, UPT, UPT, UPT, 0x40, 0x0 ;  /* 0x000000000000789c */ /* 0x000fe40003f0e870 */
[----:B------:R-:W-:Y:S01]  /*23a0*/  UMOV UR6, 0x800 ;  /* 0x0000080000067882 */ /* 0x000fe20000000000 */
[----:B------:R-:W-:Y:S01]  /*23b0*/  FADD R5, R36, R5 ;  /* 0x0000000524057221 */ /* 0x000fe20000000000 */
[----:B------:R-:W-:Y:S01]  /*23c0*/  FADD R6, R27, R6 ;  /* 0x000000061b067221 */ /* 0x000fe20000000000 */
[----:B------:R-:W-:Y:S01]  /*23d0*/  FADD R44, R13, R44 ;  /* 0x0000002c0d2c7221 */ /* 0x000fe20000000000 */
[----:B------:R-:W-:Y:S01]  /*23e0*/  FADD R7, R12, R7 ;  /* 0x000000070c077221 */ /* 0x000fe20000000000 */
[----:B------:R-:W-:Y:S01]  /*23f0*/  @!P1 CALL.REL.NOINC `(.L_x_1) ;  /* 0x0000001000009944 */ /* 0x000fe20003c00000 */
[----:B------:R-:W-:Y:S05]  /*2400*/  BRA `(.L_x_2) ;  /* 0xffffeea000007947 */ /* 0x000fea000383ffff */
.L_x_1:
[----:B------:R-:W-:Y:S01]  /*2410*/  FADD R2, R2, R45 ;  /* 0x0000002d02027221 */ /* 0x000fe20000000000 */
[----:B0-----:R-:W0:Y:S01]  /*2420*/  S2R R8, SR_TID.X ;  /* 0x0000000000087919 */ /* 0x001e220000002100 */
[----:B------:R-:W-:-:S02]  /*2430*/  UPLOP3.LUT UP0, UPT, UPT, UPT, UPT, 0x80, 0x0 ;  /* 0x000000000000789c */ /* 0x000fc40003f0f070 */
[----:B------:R-:W-:Y:S01]  /*2440*/  FADD R3, R3, R2 ;  /* 0x0000000203037221 */ /* 0x000fe20000000000 */
[----:B------:R-:W-:Y:S06]  /*2450*/  BAR.SYNC 0x0 ;  /* 0x0000000000007b1d */ /* 0x000fec0000000000 */
[----:B------:R-:W-:Y:S01]  /*2460*/  FADD R0, R0, R3 ;  /* 0x0000000300007221 */ /* 0x000fe20000000000 */
[----:B------:R-:W-:-:S03]  /*2470*/  UMOV UR5, URZ ;  /* 0x0000003f00057c82 */ /* 0x000fc60008000000 */
[----:B------:R-:W-:-:S04]  /*2480*/  FADD R7, R7, R0 ;  /* 0x0000000007077221 */ /* 0x000fc80000000000 */
[----:B------:R-:W-:-:S04]  /*2490*/  FADD R7, R44, R7 ;  /* 0x000000072c077221 */ /* 0x000fc80000000000 */
[----:B------:R-:W-:Y:S01]  /*24a0*/  FADD R6, R6, R7 ;  /* 0x0000000706067221 */ /* 0x000fe20000000000 */
[----:B0-----:R-:W-:-:S03]  /*24b0*/  SHF.R.U32.HI R9, RZ, 0x5, R8 ;  /* 0x00000005ff097819 */ /* 0x001fc60000011608 */
[----:B------:R-:W-:-:S05]  /*24c0*/  FADD R6, R5, R6 ;  /* 0x0000000605067221 */ /* 0x000fca0000000000 */
[----:B------:R-:W0:Y:S02]  /*24d0*/  SHFL.BFLY PT, R3, R6, 0x10, 0x1f ;  /* 0x0e001f0006037f89 */ /* 0x000e2400000e0000 */
[----:B0-----:R-:W-:Y:S01]  /*24e0*/  FADD R3, R6, R3 ;  /* 0x0000000306037221 */ /* 0x001fe20000000000 */
[----:B------:R-:W-:-:S04]  /*24f0*/  SHF.L.U32 R6, R9, 0x2, RZ ;  /* 0x0000000209067819 */ /* 0x000fc800000006ff */
[----:B------:R-:W0:Y:S01]  /*2500*/  SHFL.BFLY PT, R0, R3, 0x8, 0x1f ;  /* 0x0d001f0003007f89 */ /* 0x000e2200000e0000 */
[----:B------:R-:W-:Y:S01]  /*2510*/  LOP3.LUT R6, R6, 0x1c, RZ, 0xe2, !PT ;  /* 0x0000001c06067812 */ /* 0x000fe200078ee2ff */
[----:B0-----:R-:W-:-:S05]  /*2520*/  FADD R0, R3, R0 ;  /* 0x0000000003007221 */ /* 0x001fca0000000000 */
        /* <DEDUP_REMOVED lines=9> */
[----:B------:R-:W-:-:S05]  /*25c0*/  MOV R6, UR4 ;  /* 0x0000000400067c02 */ /* 0x000fca0008000f00 */
[----:B------:R-:W-:-:S04]  /*25d0*/  FMUL R6, R6, UR4 ;  /* 0x0000000406067c20 */ /* 0x000fc80008400000 */
[----:B------:R-:W-:Y:S01]  /*25e0*/  FMUL R7, R6, UR4 ;  /* 0x0000000406077c20 */ /* 0x000fe20008400000 */
[----:B0-----:R-:W0:Y:S02]  /*25f0*/  SHFL.BFLY PT, R3, R4, 0x4, 0x1f ;  /* 0x0c801f0004037f89 */ /* 0x001e2400000e0000 */
[----:B0-----:R-:W-:-:S05]  /*2600*/  FADD R3, R4, R3 ;  /* 0x0000000304037221 */ /* 0x001fca0000000000 */
[----:B------:R-:W0:Y:S02]  /*2610*/  SHFL.BFLY PT, R0, R3, 0x2, 0x1f ;  /* 0x0c401f0003007f89 */ /* 0x000e2400000e0000 */
[----:B0-----:R-:W-:-:S05]  /*2620*/  FADD R0, R3, R0 ;  /* 0x0000000003007221 */ /* 0x001fca0000000000 */
[----:B------:R-:W0:Y:S02]  /*2630*/  SHFL.BFLY PT, R5, R0, 0x1, 0x1f ;  /* 0x0c201f0000057f89 */ /* 0x000e2400000e0000 */
[----:B0-----:R-:W-:-:S05]  /*2640*/  FADD R5, R0, R5 ;  /* 0x0000000500057221 */ /* 0x001fca0000000000 */
[----:B------:R-:W-:Y:S04]  /*2650*/  @P0 STS [R8.X4], R5 ;  /* 0x0000000508000388 */ /* 0x000fe80000004800 */
[----:B------:R-:W-:Y:S06]  /*2660*/  BAR.SYNC 0x0 ;  /* 0x0000000000007b1d */ /* 0x000fec0000000000 */
[----:B------:R-:W0:Y:S02]  /*2670*/  LDS R2, [RZ] ;  /* 0x00000000ff027984 */ /* 0x000e240000000800 */
[----:B0-----:R-:W-:-:S04]  /*2680*/  FMUL R2, R2, -0.5 ;  /* 0xbf00000002027820 */ /* 0x001fc80000400000 */
[----:B------:R-:W-:-:S04]  /*2690*/  FMUL R2, R2, R7 ;  /* 0x0000000702027220 */ /* 0x000fc80000400000 */
[----:B------:R-:W-:-:S01]  /*26a0*/  FMUL R0, R2, 0.00043402778101153671741 ;  /* 0x39e38e3902007820 */ /* 0x000fc20000400000 */
.L_x_3:
[C---:B0-----:R-:W-:Y:S01]  /*26b0*/  IADD3 R3, P0, R50.reuse, UR5, RZ ;  /* 0x0000000532037c10 */ /* 0x041fe2000ff1e0ff */
[----:B------:R-:W-:Y:S01]  /*26c0*/  CS2R R20, SRZ ;  /* 0x0000000000147805 */ /* 0x000fe2000001ff00 */
[----:B------:R-:W-:Y:S01]  /*26d0*/  LOP3.LUT R26, R50, UR5, RZ, 0xfc, !PT ;  /* 0x00000005321a7c12 */ /* 0x000fe2000f8efcff */
[----:B------:R-:W-:Y:S01]  /*26e0*/  CS2R R22, SRZ ;  /* 0x0000000000167805 */ /* 0x000fe2000001ff00 */
[----:B------:R-:W-:Y:S01]  /*26f0*/  IADD3.X R4, RZ, RZ, RZ, P0, !PT ;  /* 0x000000ffff047210 */ /* 0x000fe200007fe4ff */
[----:B------:R-:W-:Y:S01]  /*2700*/  CS2R R16, SRZ ;  /* 0x0000000000107805 */ /* 0x000fe2000001ff00 */
[----:B------:R-:W-:Y:S01]  /*2710*/  LEA R10, P0, R3, c[0x0][0x190], 0x2 ;  /* 0x00006400030a7a11 */ /* 0x000fe200078010ff */
[----:B------:R-:W-:Y:S01]  /*2720*/  CS2R R18, SRZ ;  /* 0x0000000000127805 */ /* 0x000fe2000001ff00 */
[----:B------:R-:W-:Y:S02]  /*2730*/  MOV R6, UR10 ;  /* 0x0000000a00067c02 */ /* 0x000fe40008000f00 */
[----:B------:R-:W-:-:S02]  /*2740*/  ISETP.GE.U32.AND P1, PT, R26, 0x900, PT ;  /* 0x000009001a00780c */ /* 0x000fc40003f26070 */
[----:B------:R-:W-:Y:S02]  /*2750*/  LOP3.LUT R2, R49, UR5, RZ, 0xfc, !PT ;  /* 0x0000000531027c12 */ /* 0x000fe4000f8efcff */
[----:B------:R-:W-:Y:S02]  /*2760*/  MOV R5, UR10 ;  /* 0x0000000a00057c02 */ /* 0x000fe40008000f00 */
[----:B------:R-:W-:Y:S02]  /*2770*/  LEA.HI.X R11, R3, c[0x0][0x194], R4, 0x2, P0 ;  /* 0x00006500030b7a11 */ /* 0x000fe400000f1404 */
[----:B------:R-:W-:Y:S01]  /*2780*/  ISETP.LT.AND P0, PT, R6, 0x4, !P1 ;  /* 0x000000040600780c */ /* 0x000fe20004f01270 */
[----:B------:R-:W-:Y:S01]  /*2790*/  IMAD R2, R5, 0x900, R2 ;  /* 0x0000090005027824 */ /* 0x000fe200078e0202 */
[----:B------:R-:W-:Y:S02]  /*27a0*/  MOV R25, 0x4 ;  /* 0x0000000400197802 */ /* 0x000fe40000000f00 */
[----:B------:R-:W-:Y:S01]  /*27b0*/  MOV R3, UR10 ;  /* 0x0000000a00037c02 */ /* 0x000fe20008000f00 */
[----:B------:R0:W2:Y:S02]  /*27c0*/  @!P1 LDG.E.EL.128 R20, [R10.64+0x10] ;  /* 0x000010080a149981 */ /* 0x0000a4000c2e1d00 */
[----:B------:R-:W-:Y:S01]  /*27d0*/  IMAD.WIDE R12, R2, R25, c[0x0][0x160] ;  /* 0x00005800020c7625 */ /* 0x000fe200078e0219 */
[----:B------:R-:W-:Y:S01]  /*27e0*/  CS2R R4, SRZ ;  /* 0x0000000000047805 */ /* 0x000fe2000001ff00 */
[----:B------:R-:W-:-:S02]  /*27f0*/  CS2R R6, SRZ ;  /* 0x0000000000067805 */ /* 0x000fc4000001ff00 */
[----:B------:R-:W-:Y:S02]  /*2800*/  IMAD R2, R3, 0x900, R26 ;  /* 0x0000090003027824 */ /* 0x000fe400078e021a */
[-C--:B------:R-:W-:Y:S01]  /*2810*/  IMAD.WIDE.U32 R26, R26, R25.reuse, c[0x0][0x190] ;  /* 0x000064001a1a7625 */ /* 0x080fe200078e0019 */
[----:B------:R1:W3:Y:S01]  /*2820*/  @P0 LDG.E.EF.128 R16, [R12.64] ;  /* 0x000000080c100981 */ /* 0x0002e2000c0e1d00 */
[----:B------:R-:W-:Y:S01]  /*2830*/  CS2R R8, SRZ ;  /* 0x0000000000087805 */ /* 0x000fe2000001ff00 */
[----:B0-----:R-:W-:Y:S01]  /*2840*/  CS2R R10, SRZ ;  /* 0x00000000000a7805 */ /* 0x001fe2000001ff00 */
[C---:B------:R-:W-:Y:S01]  /*2850*/  IMAD.WIDE R24, R2.reuse, R25, c[0x0][0x160] ;  /* 0x0000580002187625 */ /* 0x040fe200078e0219 */
[----:B------:R2:W4:Y:S01]  /*2860*/  @!P1 LDG.E.EL.128 R4, [R26.64] ;  /* 0x000000081a049981 */ /* 0x000522000c2e1d00 */
[----:B------:R-:W-:Y:S01]  /*2870*/  MOV R3, 0x2 ;  /* 0x0000000200037802 */ /* 0x000fe20000000f00 */
[----:B------:R-:W-:Y:S02]  /*2880*/  CS2R R14, SRZ ;  /* 0x00000000000e7805 */ /* 0x000fe4000001ff00 */
[----:B------:R0:W5:Y:S01]  /*2890*/  @P0 LDG.E.EF.128 R8, [R24.64] ;  /* 0x0000000818080981 */ /* 0x000162000c0e1d00 */
[----:B-1----:R-:W-:Y:S01]  /*28a0*/  CS2R R12, SRZ ;  /* 0x00000000000c7805 */ /* 0x002fe2000001ff00 */
[----:B------:R-:W-:-:S05]  /*28b0*/  IMAD.WIDE R28, R2, R3, c[0x0][0x180] ;  /* 0x00006000021c7625 */ /* 0x000fca00078e0203 */
[----:B------:R-:W5:Y:S01]  /*28c0*/  @P0 LDG.E.EF.128 R12, [R28.64] ;  /* 0x000000081c0c0981 */ /* 0x000f62000c0e1d00 */
[----:B------:R-:W-:Y:S01]  /*28d0*/  IMAD.WIDE R2, R2, R3, c[0x0][0x1a8] ;  /* 0x00006a0002027625 */ /* 0x000fe200078e0203 */
[----:B------:R-:W-:Y:S01]  /*28e0*/  UMOV UR5, 0x800 ;  /* 0x0000080000057882 */ /* 0x000fe20000000000 */
[----:B--2---:R-:W-:Y:S02]  /*28f0*/  SEL R26, R22, RZ, !P1 ;  /* 0x000000ff161a7207 */ /* 0x004fe40004800000 */
[----:B------:R-:W-:Y:S02]  /*2900*/  SEL R31, R21, RZ, !P1 ;  /* 0x000000ff151f7207 */ /* 0x000fe40004800000 */
[----:B------:R-:W-:Y:S02]  /*2910*/  SEL R30, R20, RZ, !P1 ;  /* 0x000000ff141e7207 */ /* 0x000fe40004800000 */
[----:B---3--:R-:W-:Y:S01]  /*2920*/  SEL R21, R17, RZ, P0 ;  /* 0x000000ff11157207 */ /* 0x008fe20000000000 */
[----:B------:R-:W-:Y:S01]  /*2930*/  FADD R17, R26, 1 ;  /* 0x3f8000001a117421 */ /* 0x000fe20000000000 */
[----:B------:R-:W-:-:S02]  /*2940*/  SEL R22, R18, RZ, P0 ;  /* 0x000000ff12167207 */ /* 0x000fc40000000000 */
[----:B------:R-:W-:Y:S01]  /*2950*/  SEL R20, R16, RZ, P0 ;  /* 0x000000ff10147207 */ /* 0x000fe20000000000 */
[----:B------:R-:W-:Y:S01]  /*2960*/  FADD R16, R31, 1 ;  /* 0x3f8000001f107421 */ /* 0x000fe20000000000 */
[----:B----4-:R-:W-:Y:S01]  /*2970*/  SEL R4, R4, RZ, !P1 ;  /* 0x000000ff04047207 */ /* 0x010fe20004800000 */
[----:B------:R-:W-:Y:S01]  /*2980*/  FMUL R17, R22, R17 ;  /* 0x0000001116117220 */ /* 0x000fe20000400000 */
[----:B------:R-:W-:Y:S02]  /*2990*/  SEL R5, R5, RZ, !P1 ;  /* 0x000000ff05057207 */ /* 0x000fe40004800000 */
[----:B0-----:R-:W-:Y:S02]  /*29a0*/  SEL R24, R23, RZ, !P1 ;  /* 0x000000ff17187207 */ /* 0x001fe40004800000 */
[----:B------:R-:W-:Y:S01]  /*29b0*/  SEL R22, R7, RZ, !P1 ;  /* 0x000000ff07167207 */ /* 0x000fe20004800000 */
[----:B------:R-:W-:Y:S01]  /*29c0*/  FMUL R16, R21, R16 ;  /* 0x0000001015107220 */ /* 0x000fe20000400000 */
[----:B------:R-:W-:Y:S01]  /*29d0*/  SEL R23, R19, RZ, P0 ;  /* 0x000000ff13177207 */ /* 0x000fe20000000000 */
[----:B------:R-:W-:Y:S01]  /*29e0*/  FADD R19, R30, 1 ;  /* 0x3f8000001e137421 */ /* 0x000fe20000000000 */
[----:B-----5:R-:W-:Y:S01]  /*29f0*/  SEL R7, R8, RZ, P0 ;  /* 0x000000ff08077207 */ /* 0x020fe20000000000 */
[----:B------:R-:W-:Y:S01]  /*2a00*/  FADD R4, R4, 1 ;  /* 0x3f80000004047421 */ /* 0x000fe20000000000 */
[----:B------:R-:W-:Y:S01]  /*2a10*/  SEL R8, R9, RZ, P0 ;  /* 0x000000ff09087207 */ /* 0x000fe20000000000 */
[----:B------:R-:W-:Y:S01]  /*2a20*/  FADD R5, R5, 1 ;  /* 0x3f80000005057421 */ /* 0x000fe20000000000 */
[----:B------:R-:W-:Y:S01]  /*2a30*/  SEL R21, R6, RZ, !P1 ;  /* 0x000000ff06157207 */ /* 0x000fe20004800000 */
[----:B------:R-:W-:Y:S01]  /*2a40*/  FMUL R19, R20, R19 ;  /* 0x0000001314137220 */ /* 0x000fe20000400000 */
[----:B------:R-:W-:Y:S01]  /*2a50*/  SEL R9, R10, RZ, P0 ;  /* 0x000000ff0a097207 */ /* 0x000fe20000000000 */
[----:B------:R-:W-:Y:S01]  /*2a60*/  FMUL R6, R7, R4 ;  /* 0x0000000407067220 */ /* 0x000fe20000400000 */
[----:B------:R-:W-:Y:S01]  /*2a70*/  SEL R20, R11, RZ, P0 ;  /* 0x000000ff0b147207 */ /* 0x000fe20000000000 */
[----:B------:R-:W-:Y:S01]  /*2a80*/  FMUL R8, R8, R5 ;  /* 0x0000000508087220 */ /* 0x000fe20000400000 */
[----:B------:R-:W-:Y:S01]  /*2a90*/  FADD R4, R21, 1 ;  /* 0x3f80000015047421 */ /* 0x000fe20000000000 */
[----:B------:R-:W-:Y:S01]  /*2aa0*/  FADD R5, R22, 1 ;  /* 0x3f80000016057421 */ /* 0x000fe20000000000 */
[----:B------:R-:W-:-:S02]  /*2ab0*/  SEL R12, R12, RZ, P0 ;  /* 0x000000ff0c0c7207 */ /* 0x000fc40000000000 */
[----:B------:R-:W-:Y:S01]  /*2ac0*/  SEL R13, R13, RZ, P0 ;  /* 0x000000ff0d0d7207 */ /* 0x000fe20000000000 */
[----:B------:R-:W-:Y:S01]  /*2ad0*/  FMUL R10, R9, R4 ;  /* 0x00000004090a7220 */ /* 0x000fe20000400000 */
[----:B------:R-:W-:Y:S01]  /*2ae0*/  FMUL R20, R20, R5 ;  /* 0x0000000514147220 */ /* 0x000fe20000400000 */
[----:B------:R-:W-:Y:S01]  /*2af0*/  FADD R18, R24, 1 ;  /* 0x3f80000018127421 */ /* 0x000fe20000000000 */
[----:B------:R-:W-:Y:S01]  /*2b00*/  PRMT R4, R12, 0x7632, R4 ;  /* 0x000076320c047816 */ /* 0x000fe20000000004 */
[----:B------:R-:W-:Y:S01]  /*2b10*/  FMUL R11, R6, UR4 ;  /* 0x00000004060b7c20 */ /* 0x000fe20008400000 */
[----:B------:R-:W-:Y:S02]  /*2b20*/  SHF.L.U32 R5, R12, 0x10, RZ ;  /* 0x000000100c057819 */ /* 0x000fe400000006ff */
[----:B------:R-:W-:Y:S01]  /*2b30*/  SHF.L.U32 R9, R13, 0x10, RZ ;  /* 0x000000100d097819 */ /* 0x000fe200000006ff */
[----:B------:R-:W-:Y:S01]  /*2b40*/  FMUL R18, R23, R18 ;  /* 0x0000001217127220 */ /* 0x000fe20000400000 */
[----:B------:R-:W-:Y:S01]  /*2b50*/  SHF.L.U32 R7, R4, 0x10, RZ ;  /* 0x0000001004077819 */ /* 0x000fe200000006ff */
[C---:B------:R-:W-:Y:S01]  /*2b60*/  FFMA R23, R0.reuse, R5, R11 ;  /* 0x0000000500177223 */ /* 0x040fe2000000000b */
[----:B------:R-:W-:Y:S01]  /*2b70*/  PRMT R13, R13, 0x7632, R13 ;  /* 0x000076320d0d7816 */ /* 0x000fe2000000000d */
[----:B------:R-:W-:Y:S01]  /*2b80*/  FMUL R21, R0, R9 ;  /* 0x0000000900157220 */ /* 0x000fe20000400000 */
[----:B------:R-:W-:-:S02]  /*2b90*/  SEL R14, R14, RZ, P0 ;  /* 0x000000ff0e0e7207 */ /* 0x000fc40000000000 */
[----:B------:R-:W-:Y:S01]  /*2ba0*/  SEL R15, R15, RZ, P0 ;  /* 0x000000ff0f0f7207 */ /* 0x000fe20000000000 */
[----:B------:R-:W-:Y:S01]  /*2bb0*/  FMUL R11, R0, R7 ;  /* 0x00000007000b7220 */ /* 0x000fe20000400000 */
[----:B------:R-:W-:Y:S01]  /*2bc0*/  FFMA R10, R10, UR4, R21 ;  /* 0x000000040a0a7c23 */ /* 0x000fe20008000015 */
[----:B------:R-:W-:Y:S01]  /*2bd0*/  FFMA R12, R0, R5, R23 ;  /* 0x00000005000c7223 */ /* 0x000fe20000000017 */
[----:B------:R-:W-:Y:S02]  /*2be0*/  SHF.L.U32 R13, R13, 0x10, RZ ;  /* 0x000000100d0d7819 */ /* 0x000fe400000006ff */
[----:B------:R-:W-:Y:S02]  /*2bf0*/  PRMT R4, R14, 0x7632, R4 ;  /* 0x000076320e047816 */ /* 0x000fe40000000004 */
[----:B------:R-:W-:Y:S01]  /*2c00*/  PRMT R5, R15, 0x7632, R5 ;  /* 0x000076320f057816 */ /* 0x000fe20000000005 */
[----:B------:R-:W-:Y:S01]  /*2c10*/  FFMA R25, R8, UR4, R11 ;  /* 0x0000000408197c23 */ /* 0x000fe2000800000b */
[----:B------:R-:W-:Y:S01]  /*2c20*/  FFMA R10, R0, R9, R10 ;  /* 0x00000009000a7223 */ /* 0x000fe2000000000a */
[----:B------:R-:W-:Y:S01]  /*2c30*/  SHF.L.U32 R9, R14, 0x10, RZ ;  /* 0x000000100e097819 */ /* 0x000fe200000006ff */
[----:B------:R-:W-:Y:S01]  /*2c40*/  FMUL R21, R0, R13 ;  /* 0x0000000d00157220 */ /* 0x000fe20000400000 */
[----:B------:R-:W-:-:S02]  /*2c50*/  SHF.L.U32 R11, R4, 0x10, RZ ;  /* 0x00000010040b7819 */ /* 0x000fc400000006ff */
[----:B------:R-:W-:Y:S02]  /*2c60*/  SHF.L.U32 R15, R15, 0x10, RZ ;  /* 0x000000100f0f7819 */ /* 0x000fe400000006ff */
[----:B------:R-:W-:Y:S01]  /*2c70*/  SHF.L.U32 R5, R5, 0x10, RZ ;  /* 0x0000001005057819 */ /* 0x000fe200000006ff */
[----:B------:R-:W-:Y:S01]  /*2c80*/  FFMA R20, R20, UR4, R21 ;  /* 0x0000000414147c23 */ /* 0x000fe20008000015 */
[C---:B------:R-:W-:Y:S01]  /*2c90*/  FMUL R4, R0.reuse, R9 ;  /* 0x0000000900047220 */ /* 0x040fe20000400000 */
[C---:B------:R-:W-:Y:S01]  /*2ca0*/  FMUL R21, R0.reuse, R11 ;  /* 0x0000000b00157220 */ /* 0x040fe20000400000 */
[C---:B------:R-:W-:Y:S01]  /*2cb0*/  FMUL R6, R0.reuse, R15 ;  /* 0x0000000f00067220 */ /* 0x040fe20000400000 */
[----:B------:R-:W-:Y:S01]  /*2cc0*/  FMUL R23, R0, R5 ;  /* 0x0000000500177220 */ /* 0x000fe20000400000 */
[----:B------:R-:W-:Y:S01]  /*2cd0*/  FFMA R4, R19, UR4, R4 ;  /* 0x0000000413047c23 */ /* 0x000fe20008000004 */
[----:B------:R-:W-:Y:S01]  /*2ce0*/  FFMA R16, R16, UR4, R21 ;  /* 0x0000000410107c23 */ /* 0x000fe20008000015 */
[----:B------:R-:W-:Y:S01]  /*2cf0*/  FFMA R6, R17, UR4, R6 ;  /* 0x0000000411067c23 */ /* 0x000fe20008000006 */
[----:B------:R-:W-:Y:S01]  /*2d00*/  FFMA R18, R18, UR4, R23 ;  /* 0x0000000412127c23 */ /* 0x000fe20008000017 */
[C---:B------:R-:W-:Y:S01]  /*2d10*/  FFMA R25, R0.reuse, R7, R25 ;  /* 0x0000000700197223 */ /* 0x040fe20000000019 */
[C---:B------:R-:W-:Y:S01]  /*2d20*/  FFMA R13, R0.reuse, R13, R20 ;  /* 0x0000000d000d7223 */ /* 0x040fe20000000014 */
[C---:B------:R-:W-:Y:S01]  /*2d30*/  FFMA R4, R0.reuse, R9, R4 ;  /* 0x0000000900047223 */ /* 0x040fe20000000004 */
[C---:B------:R-:W-:Y:S01]  /*2d40*/  FFMA R11, R0.reuse, R11, R16 ;  /* 0x0000000b000b7223 */ /* 0x040fe20000000010 */
[C---:B------:R-:W-:Y:S01]  /*2d50*/  FFMA R6, R0.reuse, R15, R6 ;  /* 0x0000000f00067223 */ /* 0x040fe20000000006 */
[----:B------:R-:W-:Y:S01]  /*2d60*/  FFMA R5, R0, R5, R18 ;  /* 0x0000000500057223 */ /* 0x000fe20000000012 */
[----:B------:R-:W-:-:S02]  /*2d70*/  F2FP.BF16.F32.PACK_AB R12, R25, R12 ;  /* 0x0000000c190c723e */ /* 0x000fc400000010ff */
[----:B------:R-:W-:Y:S02]  /*2d80*/  F2FP.BF16.F32.PACK_AB R13, R13, R10 ;  /* 0x0000000a0d0d723e */ /* 0x000fe400000010ff */
[----:B------:R-:W-:Y:S02]  /*2d90*/  F2FP.BF16.F32.PACK_AB R14, R11, R4 ;  /* 0x000000040b0e723e */ /* 0x000fe400000010ff */
[----:B------:R-:W-:-:S05]  /*2da0*/  F2FP.BF16.F32.PACK_AB R15, R5, R6 ;  /* 0x00000006050f723e */ /* 0x000fca00000010ff */
[----:B------:R0:W-:Y:S01]  /*2db0*/  @P0 STG.E.128 [R2.64], R12 ;  /* 0x0000000c02000986 */ /* 0x0001e2000c101d08 */
[----:B------:R-:W-:Y:S01]  /*2dc0*/  PLOP3.LUT P0, PT, PT, PT, UP0, 0x80, 0x0 ;  /* 0x000000000000781c */ /* 0x000fe20003f0f008 */
[----:B------:R-:W-:-:S12]  /*2dd0*/  UPLOP3.LUT UP0, UPT, UPT, UPT, UPT, 0x40, 0x0 ;  /* 0x000000000000789c */ /* 0x000fd80003f0e870 */
[----:B------:R-:W-:Y:S05]  /*2de0*/  @P0 BRA `(.L_x_3) ;  /* 0xfffff8c000000947 */ /* 0x000fea000383ffff */
[----:B------:R-:W-:Y:S05]  /*2df0*/  EXIT ;  /* 0x000000000000794d */ /* 0x000fea0003800000 */
.L_x_4:
[----:B------:R-:W-:-:S00]  /*2e00*/  BRA `(.L_x_4) ;  /* 0xfffffff000007947 */ /* 0x000fc0000383ffff */
[----:B------:R-:W-:-:S00]  /*2e10*/  NOP ;  /* 0x0000000000007918 */ /* 0x000fc00000000000 */
        /* <DEDUP_REMOVED lines=14> */
.L_x_5:


//--------------------- .nv.shared.triton__0d1d2d3d4d5d6d7d8d9d1011de --------------------------
	.section	.nv.shared.triton__0d1d2d3d4d5d6d7d8d9d1011de,"aw",@nobits
	.align	16
